	.headerflags	@"EF_CUDA_TEXMODE_UNIFIED EF_CUDA_64BIT_ADDRESS EF_CUDA_SM89 EF_CUDA_VIRTUAL_SM(EF_CUDA_SM89)"
	.elftype	@"ET_EXEC"


//--------------------- .nv.info                  --------------------------
	.section	.nv.info,"",@"SHT_CUDA_INFO"
	.align	4


	//----- nvinfo : EIATTR_REGCOUNT
	.align		4
        /*0000*/ 	.byte	0x04, 0x2f
        /*0002*/ 	.short	(.L_1 - .L_0)
	.align		4
.L_0:
        /*0004*/ 	.word	index@(triton__0d1d2d3d456de7)
        /*0008*/ 	.word	0x00000046


	//----- nvinfo : EIATTR_MAX_STACK_SIZE
	.align		4
.L_1:
        /*000c*/ 	.byte	0x04, 0x23
        /*000e*/ 	.short	(.L_3 - .L_2)
	.align		4
.L_2:
        /*0010*/ 	.word	index@(triton__0d1d2d3d456de7)
        /*0014*/ 	.word	0x00000000


	//----- nvinfo : EIATTR_MIN_STACK_SIZE
	.align		4
.L_3:
        /*0018*/ 	.byte	0x04, 0x12
        /*001a*/ 	.short	(.L_5 - .L_4)
	.align		4
.L_4:
        /*001c*/ 	.word	index@(triton__0d1d2d3d456de7)
        /*0020*/ 	.word	0x00000000


	//----- nvinfo : EIATTR_FRAME_SIZE
	.align		4
.L_5:
        /*0024*/ 	.byte	0x04, 0x11
        /*0026*/ 	.short	(.L_7 - .L_6)
	.align		4
.L_6:
        /*0028*/ 	.word	index@(triton__0d1d2d3d456de7)
        /*002c*/ 	.word	0x00000000
.L_7:


//--------------------- .nv.info.triton__0d1d2d3d456de7 --------------------------
	.section	.nv.info.triton__0d1d2d3d456de7,"",@"SHT_CUDA_INFO"
	.align	4


	//----- nvinfo : EIATTR_CUDA_API_VERSION
	.align		4
        /*0000*/ 	.byte	0x04, 0x37
        /*0002*/ 	.short	(.L_9 - .L_8)
.L_8:
        /*0004*/ 	.word	0x0000007b


	//----- nvinfo : EIATTR_PARAM_CBANK
	.align		4
.L_9:
        /*0008*/ 	.byte	0x04, 0x0a
        /*000a*/ 	.short	(.L_11 - .L_10)
	.align		4
.L_10:
        /*000c*/ 	.word	index@(.nv.constant0.triton__0d1d2d3d456de7)
        /*0010*/ 	.short	0x0160
        /*0012*/ 	.short	0x0030


	//----- nvinfo : EIATTR_CBANK_PARAM_SIZE
	.align		4
.L_11:
        /*0014*/ 	.byte	0x03, 0x19
        /*0016*/ 	.short	0x0030


	//----- nvinfo : EIATTR_KPARAM_INFO
	.align		4
        /*0018*/ 	.byte	0x04, 0x17
        /*001a*/ 	.short	(.L_13 - .L_12)
.L_12:
        /*001c*/ 	.word	0x00000000
        /*0020*/ 	.short	0x0007
        /*0022*/ 	.short	0x002c
        /*0024*/ 	.byte	0x00, 0xf0, 0x11, 0x00


	//----- nvinfo : EIATTR_KPARAM_INFO
	.align		4
.L_13:
        /*0028*/ 	.byte	0x04, 0x17
        /*002a*/ 	.short	(.L_15 - .L_14)
.L_14:
        /*002c*/ 	.word	0x00000000
        /*0030*/ 	.short	0x0006
        /*0032*/ 	.short	0x0028
        /*0034*/ 	.byte	0x00, 0xf0, 0x11, 0x00


	//----- nvinfo : EIATTR_KPARAM_INFO
	.align		4
.L_15:
        /*0038*/ 	.byte	0x04, 0x17
        /*003a*/ 	.short	(.L_17 - .L_16)
.L_16:
        /*003c*/ 	.word	0x00000000
        /*0040*/ 	.short	0x0005
        /*0042*/ 	.short	0x0024
        /*0044*/ 	.byte	0x00, 0xf0, 0x11, 0x00


	//----- nvinfo : EIATTR_KPARAM_INFO
	.align		4
.L_17:
        /*0048*/ 	.byte	0x04, 0x17
        /*004a*/ 	.short	(.L_19 - .L_18)
.L_18:
        /*004c*/ 	.word	0x00000000
        /*0050*/ 	.short	0x0004
        /*0052*/ 	.short	0x0020
        /*0054*/ 	.byte	0x00, 0xf0, 0x11, 0x00


	//----- nvinfo : EIATTR_KPARAM_INFO
	.align		4
.L_19:
        /*0058*/ 	.byte	0x04, 0x17
        /*005a*/ 	.short	(.L_21 - .L_20)
.L_20:
        /*005c*/ 	.word	0x00000000
        /*0060*/ 	.short	0x0003
        /*0062*/ 	.short	0x0018
        /*0064*/ 	.byte	0x00, 0xf0, 0x21, 0x00


	//----- nvinfo : EIATTR_KPARAM_INFO
	.align		4
.L_21:
        /*0068*/ 	.byte	0x04, 0x17
        /*006a*/ 	.short	(.L_23 - .L_22)
.L_22:
        /*006c*/ 	.word	0x00000000
        /*0070*/ 	.short	0x0002
        /*0072*/ 	.short	0x0010
        /*0074*/ 	.byte	0x00, 0xf0, 0x21, 0x00


	//----- nvinfo : EIATTR_KPARAM_INFO
	.align		4
.L_23:
        /*0078*/ 	.byte	0x04, 0x17
        /*007a*/ 	.short	(.L_25 - .L_24)
.L_24:
        /*007c*/ 	.word	0x00000000
        /*0080*/ 	.short	0x0001
        /*0082*/ 	.short	0x0008
        /*0084*/ 	.byte	0x00, 0xf0, 0x21, 0x00


	//----- nvinfo : EIATTR_KPARAM_INFO
	.align		4
.L_25:
        /*0088*/ 	.byte	0x04, 0x17
        /*008a*/ 	.short	(.L_27 - .L_26)
.L_26:
        /*008c*/ 	.word	0x00000000
        /*0090*/ 	.short	0x0000
        /*0092*/ 	.short	0x0000
        /*0094*/ 	.byte	0x00, 0xf0, 0x21, 0x00


	//----- nvinfo : EIATTR_MAXREG_COUNT
	.align		4
.L_27:
        /*0098*/ 	.byte	0x03, 0x1b
        /*009a*/ 	.short	0x00ff


	//----- nvinfo : EIATTR_COOP_GROUP_MASK_REGIDS
	.align		4
        /*009c*/ 	.byte	0x04, 0x29
        /*009e*/ 	.short	(.L_29 - .L_28)


	//   ....[0]....
.L_28:
        /*00a0*/ 	.word	0xffffffff


	//   ....[1]....
        /*00a4*/ 	.word	0xffffffff


	//   ....[2]....
        /*00a8*/ 	.word	0xffffffff


	//   ....[3]....
        /*00ac*/ 	.word	0xffffffff


	//   ....[4]....
        /*00b0*/ 	.word	0xffffffff


	//   ....[5]....
        /*00b4*/ 	.word	0xffffffff


	//   ....[6]....
        /*00b8*/ 	.word	0xffffffff


	//   ....[7]....
        /*00bc*/ 	.word	0xffffffff


	//   ....[8]....
        /*00c0*/ 	.word	0xffffffff


	//   ....[9]....
        /*00c4*/ 	.word	0xffffffff


	//   ....[10]....
        /*00c8*/ 	.word	0xffffffff


	//   ....[11]....
        /*00cc*/ 	.word	0xffffffff


	//   ....[12]....
        /*00d0*/ 	.word	0xffffffff


	//   ....[13]....
        /*00d4*/ 	.word	0xffffffff


	//   ....[14]....
        /*00d8*/ 	.word	0xffffffff


	//   ....[15]....
        /*00dc*/ 	.word	0xffffffff


	//   ....[16]....
        /*00e0*/ 	.word	0xffffffff


	//   ....[17]....
        /*00e4*/ 	.word	0xffffffff


	//   ....[18]....
        /*00e8*/ 	.word	0xffffffff


	//   ....[19]....
        /*00ec*/ 	.word	0xffffffff


	//   ....[20]....
        /*00f0*/ 	.word	0xffffffff


	//   ....[21]....
        /*00f4*/ 	.word	0xffffffff


	//   ....[22]....
        /*00f8*/ 	.word	0xffffffff


	//   ....[23]....
        /*00fc*/ 	.word	0xffffffff


	//----- nvinfo : EIATTR_COOP_GROUP_INSTR_OFFSETS
	.align		4
.L_29:
        /*0100*/ 	.byte	0x04, 0x28
        /*0102*/ 	.short	(.L_31 - .L_30)


	//   ....[0]....
.L_30:
        /*0104*/ 	.word	0x000031b0


	//   ....[1]....
        /*0108*/ 	.word	0x000033a0


	//   ....[2]....
        /*010c*/ 	.word	0x000034f0


	//   ....[3]....
        /*0110*/ 	.word	0x00003540


	//   ....[4]....
        /*0114*/ 	.word	0x00003570


	//   ....[5]....
        /*0118*/ 	.word	0x00003630


	//   ....[6]....
        /*011c*/ 	.word	0x00003690


	//   ....[7]....
        /*0120*/ 	.word	0x000036d0


	//   ....[8]....
        /*0124*/ 	.word	0x00003790


	//   ....[9]....
        /*0128*/ 	.word	0x00003800


	//   ....[10]....
        /*012c*/ 	.word	0x000038e0


	//   ....[11]....
        /*0130*/ 	.word	0x00003900


	//   ....[12]....
        /*0134*/ 	.word	0x00003930


	//   ....[13]....
        /*0138*/ 	.word	0x000039f0


	//   ....[14]....
        /*013c*/ 	.word	0x00003a60


	//   ....[15]....
        /*0140*/ 	.word	0x00003bb0


	//   ....[16]....
        /*0144*/ 	.word	0x00003bc0


	//   ....[17]....
        /*0148*/ 	.word	0x00003c00


	//   ....[18]....
        /*014c*/ 	.word	0x00003c40


	//   ....[19]....
        /*0150*/ 	.word	0x00003cd0


	//   ....[20]....
        /*0154*/ 	.word	0x00003d90


	//   ....[21]....
        /*0158*/ 	.word	0x00003dd0


	//   ....[22]....
        /*015c*/ 	.word	0x00003ea0


	//   ....[23]....
        /*0160*/ 	.word	0x00003ef0


	//----- nvinfo : EIATTR_EXIT_INSTR_OFFSETS
	.align		4
.L_31:
        /*0164*/ 	.byte	0x04, 0x1c
        /*0166*/ 	.short	(.L_33 - .L_32)


	//   ....[0]....
.L_32:
        /*0168*/ 	.word	0x000040c0


	//   ....[1]....
        /*016c*/ 	.word	0x00004110


	//----- nvinfo : EIATTR_MAX_THREADS
	.align		4
.L_33:
        /*0170*/ 	.byte	0x04, 0x05
        /*0172*/ 	.short	(.L_35 - .L_34)
.L_34:
        /*0174*/ 	.word	0x00000100
        /*0178*/ 	.word	0x00000001
        /*017c*/ 	.word	0x00000001
.L_35:


//--------------------- .nv.rel.action            --------------------------
	.section	.nv.rel.action,"",@"SHT_CUDA_RELOCINFO"
	.align	8
	.sectionentsize	8
        /*0000*/ 	.byte	0x73, 0x00, 0x00, 0x00, 0x00, 0x00, 0x00, 0x00, 0x00, 0x00, 0x00, 0x11, 0x25, 0x00, 0x05, 0x36


//--------------------- .nv.constant0.triton__0d1d2d3d456de7 --------------------------
	.section	.nv.constant0.triton__0d1d2d3d456de7,"a",@progbits
	.align	4
.nv.constant0.triton__0d1d2d3d456de7:
	.zero		400


//--------------------- .text.triton__0d1d2d3d456de7 --------------------------
	.section	.text.triton__0d1d2d3d456de7,"ax",@progbits
	.sectionflags	@"SHF_BARRIERS=1"
	.sectioninfo	@"SHI_REGISTERS=70"
	.align	128
        .global         triton__0d1d2d3d456de7
        .type           triton__0d1d2d3d456de7,@function
        .size           triton__0d1d2d3d456de7,(.L_x_4 - triton__0d1d2d3d456de7)
        .other          triton__0d1d2d3d456de7,@"STO_CUDA_ENTRY STV_DEFAULT"
triton__0d1d2d3d456de7:
.text.triton__0d1d2d3d456de7:
[----:B------:R-:W-:-:S02]  /*0000*/  IMAD.MOV.U32 R1, RZ, RZ, c[0x0][0x28] ;  /* 0x00000a00ff017624 */ /* 0x000fc400078e00ff */
[----:B------:R-:W0:Y:S01]  /*0010*/  S2UR UR9, SR_CTAID.X ;  /* 0x00000000000979c3 */ /* 0x000e220000002500 */
[----:B------:R-:W1:Y:S01]  /*0020*/  S2R R25, SR_TID.X ;  /* 0x0000000000197919 */ /* 0x000e620000002100 */
[----:B------:R-:W-:Y:S01]  /*0030*/  IMAD.MOV.U32 R0, RZ, RZ, c[0x0][0x18c] ;  /* 0x00006300ff007624 */ /* 0x000fe200078e00ff */
[----:B------:R-:W-:Y:S01]  /*0040*/  ULDC.64 UR12, c[0x0][0x118] ;  /* 0x00004600000c7ab9 */ /* 0x000fe20000000a00 */
[----:B------:R-:W-:Y:S01]  /*0050*/  CS2R R2, SRZ ;  /* 0x0000000000027805 */ /* 0x000fe2000001ff00 */
[----:B------:R-:W-:Y:S01]  /*0060*/  CS2R R4, SRZ ;  /* 0x0000000000047805 */ /* 0x000fe2000001ff00 */
[----:B------:R-:W-:Y:S01]  /*0070*/  CS2R R6, SRZ ;  /* 0x0000000000067805 */ /* 0x000fe2000001ff00 */
[----:B------:R-:W-:Y:S01]  /*0080*/  ISETP.GE.AND P0, PT, R0, 0x1, PT ;  /* 0x000000010000780c */ /* 0x000fe20003f06270 */
[----:B------:R-:W-:Y:S01]  /*0090*/  IMAD.MOV.U32 R0, RZ, RZ, RZ ;  /* 0x000000ffff007224 */ /* 0x000fe200078e00ff */
[----:B------:R-:W-:Y:S01]  /*00a0*/  CS2R R8, SRZ ;  /* 0x0000000000087805 */ /* 0x000fe2000001ff00 */
[----:B------:R-:W-:Y:S01]  /*00b0*/  CS2R R10, SRZ ;  /* 0x00000000000a7805 */ /* 0x000fe2000001ff00 */
[----:B------:R-:W-:Y:S01]  /*00c0*/  CS2R R12, SRZ ;  /* 0x00000000000c7805 */ /* 0x000fe2000001ff00 */
[----:B------:R-:W-:Y:S01]  /*00d0*/  CS2R R14, SRZ ;  /* 0x00000000000e7805 */ /* 0x000fe2000001ff00 */
[----:B------:R-:W-:Y:S01]  /*00e0*/  CS2R R16, SRZ ;  /* 0x0000000000107805 */ /* 0x000fe2000001ff00 */
[----:B------:R-:W-:Y:S01]  /*00f0*/  CS2R R18, SRZ ;  /* 0x0000000000127805 */ /* 0x000fe2000001ff00 */
[----:B------:R-:W-:Y:S01]  /*0100*/  CS2R R20, SRZ ;  /* 0x0000000000147805 */ /* 0x000fe2000001ff00 */
[----:B------:R-:W-:Y:S01]  /*0110*/  CS2R R22, SRZ ;  /* 0x0000000000167805 */ /* 0x000fe2000001ff00 */
[----:B------:R-:W-:Y:S01]  /*0120*/  IMAD.MOV.U32 R24, RZ, RZ, RZ ;  /* 0x000000ffff187224 */ /* 0x000fe200078e00ff */
[----:B0-----:R-:W-:Y:S01]  /*0130*/  UISETP.GE.AND UP0, UPT, UR9, 0x280, UPT ;  /* 0x000002800900788c */ /* 0x001fe2000bf06270 */
[----:B-1----:R-:W-:Y:S01]  /*0140*/  LOP3.LUT R25, R25, 0xff, RZ, 0xc0, !PT ;  /* 0x000000ff19197812 */ /* 0x002fe200078ec0ff */
[----:B------:R-:W-:Y:S05]  /*0150*/  @!P0 BRA `(.L_x_0) ;  /* 0x000028c000008947 */ /* 0x000fea0003800000 */
[----:B------:R-:W-:Y:S01]  /*0160*/  IMAD.MOV.U32 R26, RZ, RZ, c[0x0][0x184] ;  /* 0x00006100ff1a7624 */ /* 0x000fe200078e00ff */
[----:B------:R-:W-:Y:S01]  /*0170*/  CS2R R16, SRZ ;  /* 0x0000000000107805 */ /* 0x000fe2000001ff00 */
[----:B------:R-:W-:Y:S01]  /*0180*/  CS2R R18, SRZ ;  /* 0x0000000000127805 */ /* 0x000fe2000001ff00 */
[----:B------:R-:W-:Y:S01]  /*0190*/  CS2R R20, SRZ ;  /* 0x0000000000147805 */ /* 0x000fe2000001ff00 */
[----:B------:R-:W-:Y:S01]  /*01a0*/  IMAD R26, R26, c[0x0][0x180], RZ ;  /* 0x000060001a1a7a24 */ /* 0x000fe200078e02ff */
[----:B------:R-:W-:Y:S01]  /*01b0*/  CS2R R22, SRZ ;  /* 0x0000000000167805 */ /* 0x000fe2000001ff00 */
[----:B------:R-:W-:Y:S01]  /*01c0*/  IMAD.MOV.U32 R24, RZ, RZ, RZ ;  /* 0x000000ffff187224 */ /* 0x000fe200078e00ff */
[----:B------:R-:W-:Y:S01]  /*01d0*/  CS2R R8, SRZ ;  /* 0x0000000000087805 */ /* 0x000fe2000001ff00 */
[C---:B------:R-:W-:Y:S01]  /*01e0*/  IMAD R27, R26.reuse, 0x16, RZ ;  /* 0x000000161a1b7824 */ /* 0x040fe200078e02ff */
[----:B------:R-:W-:Y:S01]  /*01f0*/  CS2R R10, SRZ ;  /* 0x00000000000a7805 */ /* 0x000fe2000001ff00 */
[C---:B------:R-:W-:Y:S01]  /*0200*/  IMAD R29, R26.reuse, UR9, RZ ;  /* 0x000000091a1d7c24 */ /* 0x040fe2000f8e02ff */
[----:B------:R-:W-:Y:S01]  /*0210*/  CS2R R12, SRZ ;  /* 0x00000000000c7805 */ /* 0x000fe2000001ff00 */
[----:B------:R-:W-:Y:S01]  /*0220*/  CS2R R14, SRZ ;  /* 0x00000000000e7805 */ /* 0x000fe2000001ff00 */
[----:B------:R-:W-:Y:S01]  /*0230*/  IABS R3, R27 ;  /* 0x0000001b00037213 */ /* 0x000fe20000000000 */
[----:B------:R-:W-:Y:S01]  /*0240*/  CS2R R4, SRZ ;  /* 0x0000000000047805 */ /* 0x000fe2000001ff00 */
[----:B------:R-:W-:Y:S01]  /*0250*/  CS2R R6, SRZ ;  /* 0x0000000000067805 */ /* 0x000fe2000001ff00 */
[----:B------:R-:W-:Y:S01]  /*0260*/  IMAD R28, R26, 0x500, RZ ;  /* 0x000005001a1c7824 */ /* 0x000fe200078e02ff */
[----:B------:R-:W0:Y:S01]  /*0270*/  R2UR UR8, R3 ;  /* 0x00000000030873c2 */ /* 0x000e2200000e0000 */
[----:B------:R-:W-:Y:S01]  /*0280*/  IMAD.SHL.U32 R29, R29, 0x2, RZ ;  /* 0x000000021d1d7824 */ /* 0x000fe200078e00ff */
[----:B------:R-:W-:Y:S01]  /*0290*/  UMOV UR4, URZ ;  /* 0x0000003f00047c82 */ /* 0x000fe20008000000 */
[----:B0-----:R-:W0:Y:S08]  /*02a0*/  I2F.RP R0, UR8 ;  /* 0x0000000800007d06 */ /* 0x001e300008209400 */
[----:B0-----:R-:W0:Y:S02]  /*02b0*/  MUFU.RCP R0, R0 ;  /* 0x0000000000007308 */ /* 0x001e240000001000 */
[----:B0-----:R-:W-:Y:S01]  /*02c0*/  IADD3 R2, R0, 0xffffffe, RZ ;  /* 0x0ffffffe00027810 */ /* 0x001fe20007ffe0ff */
[----:B------:R-:W-:-:S05]  /*02d0*/  IMAD.MOV.U32 R0, RZ, RZ, RZ ;  /* 0x000000ffff007224 */ /* 0x000fca00078e00ff */
[----:B------:R-:W0:Y:S02]  /*02e0*/  F2I.FTZ.U32.TRUNC.NTZ R2, R2 ;  /* 0x0000000200027305 */ /* 0x000e24000021f000 */
[----:B0-----:R0:W1:Y:S02]  /*02f0*/  R2UR UR5, R2 ;  /* 0x00000000020573c2 */ /* 0x00106400000e0000 */
[----:B0-----:R-:W-:Y:S01]  /*0300*/  CS2R R2, SRZ ;  /* 0x0000000000027805 */ /* 0x001fe2000001ff00 */
[----:B-1----:R-:W-:-:S04]  /*0310*/  UIADD3 UR6, URZ, -UR5, URZ ;  /* 0x800000053f067290 */ /* 0x002fc8000fffe03f */
[----:B------:R-:W-:-:S04]  /*0320*/  UIMAD UR6, UR6, UR8, URZ ;  /* 0x00000008060672a4 */ /* 0x000fc8000f8e023f */
[----:B------:R-:W-:-:S06]  /*0330*/  UIMAD.WIDE.U32 UR6, UR5, UR6, UR4 ;  /* 0x00000006050672a5 */ /* 0x000fcc000f8e0004 */
.L_x_2:
[-C--:B------:R-:W-:Y:S01]  /*0340*/  IABS R35, R27.reuse ;  /* 0x0000001b00237213 */ /* 0x080fe20000000000 */
[----:B------:R-:W-:Y:S01]  /*0350*/  UMOV UR6, URZ ;  /* 0x0000003f00067c82 */ /* 0x000fe20008000000 */
[----:B------:R-:W-:Y:S02]  /*0360*/  IABS R37, R26 ;  /* 0x0000001a00257213 */ /* 0x000fe40000000000 */
[----:B------:R-:W0:Y:S01]  /*0370*/  R2UR UR5, R35 ;  /* 0x00000000230573c2 */ /* 0x000e2200000e0000 */
[----:B------:R-:W-:Y:S02]  /*0380*/  IADD3 R30, R25, UR4, RZ ;  /* 0x00000004191e7c10 */ /* 0x000fe4000fffe0ff */
[----:B------:R-:W-:Y:S02]  /*0390*/  IABS R31, R27 ;  /* 0x0000001b001f7213 */ /* 0x000fe40000000000 */
[----:B------:R-:W-:Y:S02]  /*03a0*/  IABS R34, R30 ;  /* 0x0000001e00227213 */ /* 0x000fe40000000000 */
[----:B------:R-:W-:Y:S01]  /*03b0*/  ISETP.GE.AND P3, PT, R30, RZ, PT ;  /* 0x000000ff1e00720c */ /* 0x000fe20003f66270 */
[----:B------:R-:W1:Y:S01]  /*03c0*/  R2UR UR11, R37 ;  /* 0x00000000250b73c2 */ /* 0x000e6200000e0000 */
[----:B------:R-:W-:Y:S01]  /*03d0*/  IMAD.MOV R31, RZ, RZ, -R31 ;  /* 0x000000ffff1f7224 */ /* 0x000fe200078e0a1f */
[----:B------:R-:W-:Y:S01]  /*03e0*/  ISETP.NE.AND P2, PT, R27, RZ, PT ;  /* 0x000000ff1b00720c */ /* 0x000fe20003f45270 */
[----:B------:R-:W-:Y:S01]  /*03f0*/  IMAD.HI.U32 R47, R34, UR7, RZ ;  /* 0x00000007222f7c27 */ /* 0x000fe2000f8e00ff */
[----:B------:R-:W-:-:S02]  /*0400*/  IABS R38, R26 ;  /* 0x0000001a00267213 */ /* 0x000fc40000000000 */
[----:B------:R-:W-:Y:S01]  /*0410*/  IADD3 R40, R30, 0x100, RZ ;  /* 0x000001001e287810 */ /* 0x000fe20007ffe0ff */
[----:B0-----:R-:W0:Y:S08]  /*0420*/  I2F.RP R33, UR5 ;  /* 0x0000000500217d06 */ /* 0x001e300008209400 */
[----:B-1----:R-:W1:Y:S08]  /*0430*/  I2F.RP R32, UR11 ;  /* 0x0000000b00207d06 */ /* 0x002e700008209400 */
[----:B0-----:R-:W0:Y:S08]  /*0440*/  MUFU.RCP R33, R33 ;  /* 0x0000002100217308 */ /* 0x001e300000001000 */
[----:B-1----:R-:W1:Y:S01]  /*0450*/  MUFU.RCP R32, R32 ;  /* 0x0000002000207308 */ /* 0x002e620000001000 */
[----:B0-----:R-:W-:Y:S01]  /*0460*/  IADD3 R36, R33, 0xffffffe, RZ ;  /* 0x0ffffffe21247810 */ /* 0x001fe20007ffe0ff */
[----:B------:R-:W-:-:S06]  /*0470*/  IMAD R33, R47, R31, R34 ;  /* 0x0000001f2f217224 */ /* 0x000fcc00078e0222 */
[----:B------:R-:W0:Y:S01]  /*0480*/  F2I.FTZ.U32.TRUNC.NTZ R36, R36 ;  /* 0x0000002400247305 */ /* 0x000e22000021f000 */
[----:B------:R-:W-:Y:S02]  /*0490*/  ISETP.LT.U32.AND P0, PT, R33, UR8, PT ;  /* 0x0000000821007c0c */ /* 0x000fe4000bf01070 */
[----:B-1----:R-:W-:-:S05]  /*04a0*/  IADD3 R34, R32, 0xffffffe, RZ ;  /* 0x0ffffffe20227810 */ /* 0x002fca0007ffe0ff */
[----:B------:R1:W2:Y:S06]  /*04b0*/  F2I.FTZ.U32.TRUNC.NTZ R35, R34 ;  /* 0x0000002200237305 */ /* 0x0002ac000021f000 */
[----:B------:R-:W-:Y:S01]  /*04c0*/  @!P0 IADD3 R33, R33, -UR5, RZ ;  /* 0x8000000521218c10 */ /* 0x000fe2000fffe0ff */
[----:B0-----:R0:W3:Y:S01]  /*04d0*/  R2UR UR7, R36 ;  /* 0x00000000240773c2 */ /* 0x0010e200000e0000 */
[----:B-1----:R-:W-:Y:S02]  /*04e0*/  IMAD.MOV.U32 R34, RZ, RZ, RZ ;  /* 0x000000ffff227224 */ /* 0x002fe400078e00ff */
[C---:B------:R-:W-:Y:S01]  /*04f0*/  ISETP.LT.U32.AND P1, PT, R33.reuse, UR8, PT ;  /* 0x0000000821007c0c */ /* 0x040fe2000bf21070 */
[----:B------:R-:W-:Y:S01]  /*0500*/  UMOV UR8, UR5 ;  /* 0x0000000500087c82 */ /* 0x000fe20008000000 */
[----:B------:R-:W-:-:S02]  /*0510*/  IADD3 R32, R33, -UR5, RZ ;  /* 0x8000000521207c10 */ /* 0x000fc4000fffe0ff */
[----:B------:R-:W-:Y:S02]  /*0520*/  @!P0 IADD3 R47, R47, 0x1, RZ ;  /* 0x000000012f2f8810 */ /* 0x000fe40007ffe0ff */
[----:B------:R-:W-:Y:S01]  /*0530*/  SEL R37, R32, R33, !P1 ;  /* 0x0000002120257207 */ /* 0x000fe20004800000 */
[----:B--2---:R-:W-:Y:S01]  /*0540*/  IMAD.MOV R39, RZ, RZ, -R35 ;  /* 0x000000ffff277224 */ /* 0x004fe200078e0a23 */
[----:B------:R-:W-:Y:S02]  /*0550*/  LOP3.LUT R32, RZ, R27, RZ, 0x33, !PT ;  /* 0x0000001bff207212 */ /* 0x000fe400078e33ff */
[----:B0-----:R-:W-:Y:S01]  /*0560*/  IABS R36, R40 ;  /* 0x0000002800247213 */ /* 0x001fe20000000000 */
[----:B------:R-:W-:Y:S01]  /*0570*/  @!P3 IMAD.MOV R37, RZ, RZ, -R37 ;  /* 0x000000ffff25b224 */ /* 0x000fe200078e0a25 */
[----:B------:R-:W-:Y:S01]  /*0580*/  ISETP.GE.U32.AND P1, PT, R33, UR8, PT ;  /* 0x0000000821007c0c */ /* 0x000fe2000bf26070 */
[----:B------:R-:W-:-:S03]  /*0590*/  IMAD R39, R39, UR11, RZ ;  /* 0x0000000b27277c24 */ /* 0x000fc6000f8e02ff */
[----:B------:R-:W-:Y:S01]  /*05a0*/  SEL R53, R32, R37, !P2 ;  /* 0x0000002520357207 */ /* 0x000fe20005000000 */
[----:B------:R-:W-:Y:S01]  /*05b0*/  IMAD.HI.U32 R37, R35, R39, R34 ;  /* 0x0000002723257227 */ /* 0x000fe200078e0022 */
[----:B------:R-:W-:Y:S02]  /*05c0*/  IADD3 R34, R30, 0x200, RZ ;  /* 0x000002001e227810 */ /* 0x000fe40007ffe0ff */
[----:B------:R-:W-:Y:S01]  /*05d0*/  LOP3.LUT R46, R53, R26, RZ, 0x3c, !PT ;  /* 0x0000001a352e7212 */ /* 0x000fe200078e3cff */
[----:B------:R-:W-:Y:S01]  /*05e0*/  IMAD.MOV R39, RZ, RZ, -R38 ;  /* 0x000000ffff277224 */ /* 0x000fe200078e0a26 */
[----:B---3--:R-:W-:Y:S01]  /*05f0*/  UIADD3 UR10, URZ, -UR7, URZ ;  /* 0x800000073f0a7290 */ /* 0x008fe2000fffe03f */
[----:B------:R-:W-:Y:S02]  /*0600*/  IABS R38, R53 ;  /* 0x0000003500267213 */ /* 0x000fe40000000000 */
[----:B------:R-:W-:Y:S01]  /*0610*/  IABS R35, R34 ;  /* 0x0000002200237213 */ /* 0x000fe20000000000 */
[----:B------:R-:W-:Y:S01]  /*0620*/  UIMAD UR10, UR10, UR5, URZ ;  /* 0x000000050a0a72a4 */ /* 0x000fe2000f8e023f */
[----:B------:R-:W-:Y:S01]  /*0630*/  @P1 IADD3 R47, R47, 0x1, RZ ;  /* 0x000000012f2f1810 */ /* 0x000fe20007ffe0ff */
[----:B------:R-:W-:Y:S01]  /*0640*/  IMAD.HI.U32 R42, R37, R38, RZ ;  /* 0x00000026252a7227 */ /* 0x000fe200078e00ff */
[----:B------:R-:W-:Y:S01]  /*0650*/  ISETP.GE.AND P1, PT, R40, RZ, PT ;  /* 0x000000ff2800720c */ /* 0x000fe20003f26270 */
[----:B------:R-:W-:-:S02]  /*0660*/  UIMAD.WIDE.U32 UR6, UR7, UR10, UR6 ;  /* 0x0000000a070672a5 */ /* 0x000fc4000f8e0006 */
[----:B------:R-:W-:Y:S01]  /*0670*/  IMAD R41, R42, R39, R38 ;  /* 0x000000272a297224 */ /* 0x000fe200078e0226 */
[----:B------:R-:W-:-:S03]  /*0680*/  LOP3.LUT R38, R30, R27, RZ, 0x3c, !PT ;  /* 0x0000001b1e267212 */ /* 0x000fc600078e3cff */
[----:B------:R-:W-:Y:S01]  /*0690*/  IMAD.HI.U32 R49, R36, UR7, RZ ;  /* 0x0000000724317c27 */ /* 0x000fe2000f8e00ff */
[----:B------:R-:W-:Y:S02]  /*06a0*/  ISETP.LT.U32.AND P3, PT, R41, UR11, PT ;  /* 0x0000000b29007c0c */ /* 0x000fe4000bf61070 */
[----:B------:R-:W-:Y:S01]  /*06b0*/  ISETP.GE.AND P4, PT, R38, RZ, PT ;  /* 0x000000ff2600720c */ /* 0x000fe20003f86270 */
[----:B------:R-:W-:Y:S01]  /*06c0*/  IMAD R33, R49, R31, R36 ;  /* 0x0000001f31217224 */ /* 0x000fe200078e0224 */
[----:B------:R-:W-:Y:S01]  /*06d0*/  LOP3.LUT R38, R40, R27, RZ, 0x3c, !PT ;  /* 0x0000001b28267212 */ /* 0x000fe200078e3cff */
[----:B------:R-:W-:-:S03]  /*06e0*/  IMAD.MOV.U32 R36, RZ, RZ, R35 ;  /* 0x000000ffff247224 */ /* 0x000fc600078e0023 */
[----:B------:R-:W-:Y:S01]  /*06f0*/  ISETP.LT.U32.AND P0, PT, R33, UR8, PT ;  /* 0x0000000821007c0c */ /* 0x000fe2000bf01070 */
[----:B------:R-:W-:-:S04]  /*0700*/  IMAD.HI.U32 R45, R36, UR7, RZ ;  /* 0x00000007242d7c27 */ /* 0x000fc8000f8e00ff */
[----:B------:R-:W-:Y:S01]  /*0710*/  IMAD R35, R45, R31, R36 ;  /* 0x0000001f2d237224 */ /* 0x000fe200078e0224 */
[----:B------:R-:W-:Y:S01]  /*0720*/  @!P3 IADD3 R41, R41, -UR11, RZ ;  /* 0x8000000b2929bc10 */ /* 0x000fe2000fffe0ff */
[----:B------:R-:W-:Y:S01]  /*0730*/  @!P4 IMAD.MOV R47, RZ, RZ, -R47 ;  /* 0x000000ffff2fc224 */ /* 0x000fe200078e0a2f */
[----:B------:R-:W-:Y:S02]  /*0740*/  @!P3 IADD3 R42, R42, 0x1, RZ ;  /* 0x000000012a2ab810 */ /* 0x000fe40007ffe0ff */
[----:B------:R-:W-:Y:S02]  /*0750*/  ISETP.LT.U32.AND P4, PT, R35, UR8, PT ;  /* 0x0000000823007c0c */ /* 0x000fe4000bf81070 */
[C---:B------:R-:W-:Y:S02]  /*0760*/  ISETP.LT.U32.AND P6, PT, R41.reuse, UR11, PT ;  /* 0x0000000b29007c0c */ /* 0x040fe4000bfc1070 */
[----:B------:R-:W-:Y:S02]  /*0770*/  IADD3 R36, R41, -UR11, RZ ;  /* 0x8000000b29247c10 */ /* 0x000fe4000fffe0ff */
[----:B------:R-:W-:-:S02]  /*0780*/  @!P0 IADD3 R33, R33, -UR5, RZ ;  /* 0x8000000521218c10 */ /* 0x000fc4000fffe0ff */
[----:B------:R-:W-:Y:S02]  /*0790*/  ISETP.GE.U32.AND P5, PT, R41, UR11, PT ;  /* 0x0000000b29007c0c */ /* 0x000fe4000bfa6070 */
[----:B------:R-:W-:Y:S02]  /*07a0*/  SEL R41, R36, R41, !P6 ;  /* 0x0000002924297207 */ /* 0x000fe40007000000 */
[C---:B------:R-:W-:Y:S02]  /*07b0*/  ISETP.LT.U32.AND P6, PT, R33.reuse, UR8, PT ;  /* 0x0000000821007c0c */ /* 0x040fe4000bfc1070 */
[----:B------:R-:W-:Y:S02]  /*07c0*/  IADD3 R36, R33, -UR5, RZ ;  /* 0x8000000521247c10 */ /* 0x000fe4000fffe0ff */
[----:B------:R-:W-:Y:S02]  /*07d0*/  ISETP.GE.AND P3, PT, R34, RZ, PT ;  /* 0x000000ff2200720c */ /* 0x000fe40003f66270 */
[----:B------:R-:W-:-:S02]  /*07e0*/  SEL R43, R36, R33, !P6 ;  /* 0x00000021242b7207 */ /* 0x000fc40007000000 */
[----:B------:R-:W-:Y:S02]  /*07f0*/  @!P4 IADD3 R35, R35, -UR5, RZ ;  /* 0x800000052323cc10 */ /* 0x000fe4000fffe0ff */
[----:B------:R-:W-:Y:S01]  /*0800*/  ISETP.GE.AND P6, PT, R38, RZ, PT ;  /* 0x000000ff2600720c */ /* 0x000fe20003fc6270 */
[----:B------:R-:W-:Y:S01]  /*0810*/  @!P1 IMAD.MOV R43, RZ, RZ, -R43 ;  /* 0x000000ffff2b9224 */ /* 0x000fe200078e0a2b */
[C---:B------:R-:W-:Y:S02]  /*0820*/  ISETP.LT.U32.AND P1, PT, R35.reuse, UR8, PT ;  /* 0x0000000823007c0c */ /* 0x040fe4000bf21070 */
[----:B------:R-:W-:Y:S02]  /*0830*/  IADD3 R38, R35, -UR5, RZ ;  /* 0x8000000523267c10 */ /* 0x000fe4000fffe0ff */
[----:B------:R-:W-:Y:S02]  /*0840*/  SEL R43, R32, R43, !P2 ;  /* 0x0000002b202b7207 */ /* 0x000fe40005000000 */
[----:B------:R-:W-:-:S02]  /*0850*/  SEL R51, R38, R35, !P1 ;  /* 0x0000002326337207 */ /* 0x000fc40004800000 */
[----:B------:R-:W-:Y:S02]  /*0860*/  @P5 IADD3 R42, R42, 0x1, RZ ;  /* 0x000000012a2a5810 */ /* 0x000fe40007ffe0ff */
[----:B------:R-:W-:Y:S01]  /*0870*/  IABS R44, R43 ;  /* 0x0000002b002c7213 */ /* 0x000fe20000000000 */
[----:B------:R-:W-:Y:S01]  /*0880*/  @!P3 IMAD.MOV R51, RZ, RZ, -R51 ;  /* 0x000000ffff33b224 */ /* 0x000fe200078e0a33 */
[----:B------:R-:W-:Y:S02]  /*0890*/  ISETP.GE.AND P5, PT, R46, RZ, PT ;  /* 0x000000ff2e00720c */ /* 0x000fe40003fa6270 */
[----:B------:R-:W-:Y:S01]  /*08a0*/  IADD3 R36, R30, 0x300, RZ ;  /* 0x000003001e247810 */ /* 0x000fe20007ffe0ff */
[----:B------:R-:W-:Y:S01]  /*08b0*/  IMAD.HI.U32 R59, R37, R44, RZ ;  /* 0x0000002c253b7227 */ /* 0x000fe200078e00ff */
[----:B------:R-:W-:Y:S02]  /*08c0*/  SEL R61, R32, R51, !P2 ;  /* 0x00000033203d7207 */ /* 0x000fe40005000000 */
[----:B------:R-:W-:Y:S01]  /*08d0*/  IABS R46, R36 ;  /* 0x00000024002e7213 */ /* 0x000fe20000000000 */
[----:B------:R-:W-:Y:S01]  /*08e0*/  IMAD.MOV.U32 R51, RZ, RZ, R42 ;  /* 0x000000ffff337224 */ /* 0x000fe200078e002a */
[----:B------:R-:W-:Y:S01]  /*08f0*/  ISETP.GE.U32.AND P3, PT, R33, UR8, PT ;  /* 0x0000000821007c0c */ /* 0x000fe2000bf66070 */
[----:B------:R-:W-:Y:S01]  /*0900*/  IMAD R44, R59, R39, R44 ;  /* 0x000000273b2c7224 */ /* 0x000fe200078e022c */
[----:B------:R-:W-:Y:S01]  /*0910*/  ISETP.GE.AND P1, PT, R53, RZ, PT ;  /* 0x000000ff3500720c */ /* 0x000fe20003f26270 */
[----:B------:R-:W-:Y:S01]  /*0920*/  IMAD.HI.U32 R53, R46, UR7, RZ ;  /* 0x000000072e357c27 */ /* 0x000fe2000f8e00ff */
[----:B------:R-:W-:-:S02]  /*0930*/  IABS R50, R61 ;  /* 0x0000003d00327213 */ /* 0x000fc40000000000 */
[----:B------:R-:W-:Y:S01]  /*0940*/  @!P0 IADD3 R49, R49, 0x1, RZ ;  /* 0x0000000131318810 */ /* 0x000fe20007ffe0ff */
[----:B------:R-:W-:Y:S01]  /*0950*/  @!P5 IMAD.MOV R51, RZ, RZ, -R51 ;  /* 0x000000ffff33d224 */ /* 0x000fe200078e0a33 */
[----:B------:R-:W-:Y:S01]  /*0960*/  ISETP.LT.U32.AND P5, PT, R44, UR11, PT ;  /* 0x0000000b2c007c0c */ /* 0x000fe2000bfa1070 */
[----:B------:R-:W-:Y:S01]  /*0970*/  IMAD.HI.U32 R57, R37, R50, RZ ;  /* 0x0000003225397227 */ /* 0x000fe200078e00ff */
[----:B------:R-:W-:Y:S02]  /*0980*/  ISETP.GE.U32.AND P0, PT, R35, UR8, PT ;  /* 0x0000000823007c0c */ /* 0x000fe4000bf06070 */
[----:B------:R-:W-:Y:S01]  /*0990*/  IADD3 R38, R30, 0x400, RZ ;  /* 0x000004001e267810 */ /* 0x000fe20007ffe0ff */
[----:B------:R-:W-:Y:S01]  /*09a0*/  IMAD R42, R53, R31, R46 ;  /* 0x0000001f352a7224 */ /* 0x000fe200078e022e */
[----:B------:R-:W-:Y:S01]  /*09b0*/  @P3 IADD3 R49, R49, 0x1, RZ ;  /* 0x0000000131313810 */ /* 0x000fe20007ffe0ff */
[----:B------:R-:W-:Y:S01]  /*09c0*/  IMAD R35, R57, R39, R50 ;  /* 0x0000002739237224 */ /* 0x000fe200078e0232 */
[----:B------:R-:W-:Y:S01]  /*09d0*/  LOP3.LUT R46, R34, R27, RZ, 0x3c, !PT ;  /* 0x0000001b222e7212 */ /* 0x000fe200078e3cff */
[----:B------:R-:W-:Y:S01]  /*09e0*/  @!P1 IMAD.MOV R41, RZ, RZ, -R41 ;  /* 0x000000ffff299224 */ /* 0x000fe200078e0a29 */
[----:B------:R-:W-:Y:S01]  /*09f0*/  ISETP.LT.U32.AND P3, PT, R42, UR8, PT ;  /* 0x000000082a007c0c */ /* 0x000fe2000bf61070 */
[----:B------:R-:W-:Y:S01]  /*0a00*/  @!P6 IMAD.MOV R49, RZ, RZ, -R49 ;  /* 0x000000ffff31e224 */ /* 0x000fe200078e0a31 */
[----:B------:R-:W-:-:S02]  /*0a10*/  ISETP.LT.U32.AND P1, PT, R35, UR11, PT ;  /* 0x0000000b23007c0c */ /* 0x000fc4000bf21070 */
[----:B------:R-:W-:Y:S02]  /*0a20*/  @!P5 IADD3 R44, R44, -UR11, RZ ;  /* 0x8000000b2c2cdc10 */ /* 0x000fe4000fffe0ff */
[----:B------:R-:W-:Y:S02]  /*0a30*/  @!P5 IADD3 R59, R59, 0x1, RZ ;  /* 0x000000013b3bd810 */ /* 0x000fe40007ffe0ff */
[----:B------:R-:W-:Y:S02]  /*0a40*/  ISETP.GE.AND P5, PT, R46, RZ, PT ;  /* 0x000000ff2e00720c */ /* 0x000fe40003fa6270 */
[----:B------:R-:W-:Y:S02]  /*0a50*/  IABS R48, R38 ;  /* 0x0000002600307213 */ /* 0x000fe40000000000 */
[C---:B------:R-:W-:Y:S02]  /*0a60*/  ISETP.LT.U32.AND P6, PT, R44.reuse, UR11, PT ;  /* 0x0000000b2c007c0c */ /* 0x040fe4000bfc1070 */
[----:B------:R-:W-:Y:S01]  /*0a70*/  IADD3 R33, R44, -UR11, RZ ;  /* 0x8000000b2c217c10 */ /* 0x000fe2000fffe0ff */
[----:B------:R-:W-:Y:S01]  /*0a80*/  IMAD.HI.U32 R46, R48, UR7, RZ ;  /* 0x00000007302e7c27 */ /* 0x000fe2000f8e00ff */
[----:B------:R-:W-:-:S02]  /*0a90*/  @!P4 IADD3 R45, R45, 0x1, RZ ;  /* 0x000000012d2dc810 */ /* 0x000fc40007ffe0ff */
[----:B------:R-:W-:Y:S02]  /*0aa0*/  ISETP.GE.AND P4, PT, R36, RZ, PT ;  /* 0x000000ff2400720c */ /* 0x000fe40003f86270 */
[----:B------:R-:W-:Y:S02]  /*0ab0*/  @!P3 IADD3 R42, R42, -UR5, RZ ;  /* 0x800000052a2abc10 */ /* 0x000fe4000fffe0ff */
[----:B------:R-:W-:Y:S02]  /*0ac0*/  @!P1 IADD3 R35, R35, -UR11, RZ ;  /* 0x8000000b23239c10 */ /* 0x000fe4000fffe0ff */
[----:B------:R-:W-:Y:S02]  /*0ad0*/  SEL R33, R33, R44, !P6 ;  /* 0x0000002c21217207 */ /* 0x000fe40007000000 */
[----:B------:R-:W-:Y:S02]  /*0ae0*/  @P0 IADD3 R45, R45, 0x1, RZ ;  /* 0x000000012d2d0810 */ /* 0x000fe40007ffe0ff */
[----:B------:R-:W-:Y:S01]  /*0af0*/  ISETP.GE.U32.AND P6, PT, R44, UR11, PT ;  /* 0x0000000b2c007c0c */ /* 0x000fe2000bfc6070 */
[----:B------:R-:W-:Y:S01]  /*0b00*/  IMAD R44, R46, R31, R48 ;  /* 0x0000001f2e2c7224 */ /* 0x000fe200078e0230 */
[C---:B------:R-:W-:Y:S01]  /*0b10*/  ISETP.LT.U32.AND P0, PT, R42.reuse, UR8, PT ;  /* 0x000000082a007c0c */ /* 0x040fe2000bf01070 */
[----:B------:R-:W-:Y:S01]  /*0b20*/  @!P5 IMAD.MOV R45, RZ, RZ, -R45 ;  /* 0x000000ffff2dd224 */ /* 0x000fe200078e0a2d */
[----:B------:R-:W-:-:S02]  /*0b30*/  IADD3 R55, R42, -UR5, RZ ;  /* 0x800000052a377c10 */ /* 0x000fc4000fffe0ff */
[----:B------:R-:W-:Y:S02]  /*0b40*/  @!P1 IADD3 R57, R57, 0x1, RZ ;  /* 0x0000000139399810 */ /* 0x000fe40007ffe0ff */
[C---:B------:R-:W-:Y:S02]  /*0b50*/  ISETP.LT.U32.AND P1, PT, R35.reuse, UR11, PT ;  /* 0x0000000b23007c0c */ /* 0x040fe4000bf21070 */
[----:B------:R-:W-:Y:S02]  /*0b60*/  IADD3 R48, R35, -UR11, RZ ;  /* 0x8000000b23307c10 */ /* 0x000fe4000fffe0ff */
[----:B------:R-:W-:Y:S02]  /*0b70*/  SEL R55, R55, R42, !P0 ;  /* 0x0000002a37377207 */ /* 0x000fe40004000000 */
[----:B------:R-:W-:Y:S02]  /*0b80*/  ISETP.GE.U32.AND P5, PT, R35, UR11, PT ;  /* 0x0000000b23007c0c */ /* 0x000fe4000bfa6070 */
[----:B------:R-:W-:Y:S01]  /*0b90*/  SEL R35, R48, R35, !P1 ;  /* 0x0000002330237207 */ /* 0x000fe20004800000 */
[----:B------:R-:W-:Y:S01]  /*0ba0*/  @!P4 IMAD.MOV R55, RZ, RZ, -R55 ;  /* 0x000000ffff37c224 */ /* 0x000fe200078e0a37 */
[----:B------:R-:W-:-:S02]  /*0bb0*/  ISETP.LT.U32.AND P1, PT, R44, UR8, PT ;  /* 0x000000082c007c0c */ /* 0x000fc4000bf21070 */
[----:B------:R-:W-:Y:S02]  /*0bc0*/  ISETP.GE.AND P0, PT, R43, RZ, PT ;  /* 0x000000ff2b00720c */ /* 0x000fe40003f06270 */
[----:B------:R-:W-:Y:S02]  /*0bd0*/  SEL R63, R32, R55, !P2 ;  /* 0x00000037203f7207 */ /* 0x000fe40005000000 */
[----:B------:R-:W-:Y:S02]  /*0be0*/  @P6 IADD3 R59, R59, 0x1, RZ ;  /* 0x000000013b3b6810 */ /* 0x000fe40007ffe0ff */
[----:B------:R-:W-:Y:S02]  /*0bf0*/  IABS R52, R63 ;  /* 0x0000003f00347213 */ /* 0x000fe40000000000 */
[----:B------:R-:W-:Y:S02]  /*0c00*/  ISETP.GE.AND P6, PT, R61, RZ, PT ;  /* 0x000000ff3d00720c */ /* 0x000fe40003fc6270 */
[----:B------:R-:W-:Y:S01]  /*0c10*/  @P5 IADD3 R57, R57, 0x1, RZ ;  /* 0x0000000139395810 */ /* 0x000fe20007ffe0ff */
[----:B------:R-:W-:Y:S01]  /*0c20*/  IMAD.HI.U32 R55, R37, R52, RZ ;  /* 0x0000003425377227 */ /* 0x000fe200078e00ff */
[----:B------:R-:W-:-:S02]  /*0c30*/  LOP3.LUT R43, R43, R26, RZ, 0x3c, !PT ;  /* 0x0000001a2b2b7212 */ /* 0x000fc400078e3cff */
[----:B------:R-:W-:Y:S01]  /*0c40*/  ISETP.GE.AND P5, PT, R38, RZ, PT ;  /* 0x000000ff2600720c */ /* 0x000fe20003fa6270 */
[----:B------:R-:W-:Y:S01]  /*0c50*/  @!P0 IMAD.MOV R33, RZ, RZ, -R33 ;  /* 0x000000ffff218224 */ /* 0x000fe200078e0a21 */
[----:B------:R-:W-:Y:S01]  /*0c60*/  @!P1 IADD3 R44, R44, -UR5, RZ ;  /* 0x800000052c2c9c10 */ /* 0x000fe2000fffe0ff */
[----:B------:R-:W-:Y:S01]  /*0c70*/  IMAD R52, R55, R39, R52 ;  /* 0x0000002737347224 */ /* 0x000fe200078e0234 */
[----:B------:R-:W-:Y:S02]  /*0c80*/  ISETP.GE.AND P0, PT, R43, RZ, PT ;  /* 0x000000ff2b00720c */ /* 0x000fe40003f06270 */
[----:B------:R-:W-:Y:S01]  /*0c90*/  @!P3 IADD3 R53, R53, 0x1, RZ ;  /* 0x000000013535b810 */ /* 0x000fe20007ffe0ff */
[----:B------:R-:W-:Y:S01]  /*0ca0*/  @!P6 IMAD.MOV R35, RZ, RZ, -R35 ;  /* 0x000000ffff23e224 */ /* 0x000fe200078e0a23 */
[C---:B------:R-:W-:Y:S02]  /*0cb0*/  ISETP.LT.U32.AND P3, PT, R44.reuse, UR8, PT ;  /* 0x000000082c007c0c */ /* 0x040fe4000bf61070 */
[----:B------:R-:W-:-:S02]  /*0cc0*/  IADD3 R43, R44, -UR5, RZ ;  /* 0x800000052c2b7c10 */ /* 0x000fc4000fffe0ff */
[----:B------:R-:W-:Y:S02]  /*0cd0*/  ISETP.GE.U32.AND P4, PT, R42, UR8, PT ;  /* 0x000000082a007c0c */ /* 0x000fe4000bf86070 */
[----:B------:R-:W-:Y:S02]  /*0ce0*/  SEL R43, R43, R44, !P3 ;  /* 0x0000002c2b2b7207 */ /* 0x000fe40005800000 */
[----:B------:R-:W-:Y:S01]  /*0cf0*/  ISETP.LT.U32.AND P6, PT, R52, UR11, PT ;  /* 0x0000000b34007c0c */ /* 0x000fe2000bfc1070 */
[----:B------:R-:W-:Y:S01]  /*0d00*/  @!P0 IMAD.MOV R59, RZ, RZ, -R59 ;  /* 0x000000ffff3b8224 */ /* 0x000fe200078e0a3b */
[----:B------:R-:W-:Y:S01]  /*0d10*/  LOP3.LUT R42, R61, R26, RZ, 0x3c, !PT ;  /* 0x0000001a3d2a7212 */ /* 0x000fe200078e3cff */
[----:B------:R-:W-:Y:S01]  /*0d20*/  @!P5 IMAD.MOV R43, RZ, RZ, -R43 ;  /* 0x000000ffff2bd224 */ /* 0x000fe200078e0a2b */
[----:B------:R-:W-:Y:S02]  /*0d30*/  ISETP.GE.U32.AND P0, PT, R44, UR8, PT ;  /* 0x000000082c007c0c */ /* 0x000fe4000bf06070 */
[----:B------:R-:W-:-:S02]  /*0d40*/  ISETP.GE.AND P3, PT, R42, RZ, PT ;  /* 0x000000ff2a00720c */ /* 0x000fc40003f66270 */
[----:B------:R-:W-:Y:S02]  /*0d50*/  LOP3.LUT R42, R36, R27, RZ, 0x3c, !PT ;  /* 0x0000001b242a7212 */ /* 0x000fe400078e3cff */
[----:B------:R-:W-:Y:S02]  /*0d60*/  SEL R61, R32, R43, !P2 ;  /* 0x0000002b203d7207 */ /* 0x000fe40005000000 */
[----:B------:R-:W-:Y:S02]  /*0d70*/  ISETP.GE.AND P5, PT, R42, RZ, PT ;  /* 0x000000ff2a00720c */ /* 0x000fe40003fa6270 */
[----:B------:R-:W-:Y:S02]  /*0d80*/  IABS R56, R61 ;  /* 0x0000003d00387213 */ /* 0x000fe40000000000 */
[----:B------:R-:W-:Y:S02]  /*0d90*/  @!P6 IADD3 R52, R52, -UR11, RZ ;  /* 0x8000000b3434ec10 */ /* 0x000fe4000fffe0ff */
[----:B------:R-:W-:Y:S01]  /*0da0*/  LOP3.LUT R42, R63, R26, RZ, 0x3c, !PT ;  /* 0x0000001a3f2a7212 */ /* 0x000fe200078e3cff */
[----:B------:R-:W-:Y:S01]  /*0db0*/  IMAD.HI.U32 R54, R37, R56, RZ ;  /* 0x0000003825367227 */ /* 0x000fe200078e00ff */
[----:B------:R-:W-:-:S02]  /*0dc0*/  @!P6 IADD3 R55, R55, 0x1, RZ ;  /* 0x000000013737e810 */ /* 0x000fc40007ffe0ff */
[----:B------:R-:W-:Y:S01]  /*0dd0*/  ISETP.GE.U32.AND P6, PT, R52, UR11, PT ;  /* 0x0000000b34007c0c */ /* 0x000fe2000bfc6070 */
[----:B------:R-:W-:Y:S01]  /*0de0*/  @!P3 IMAD.MOV R57, RZ, RZ, -R57 ;  /* 0x000000ffff39b224 */ /* 0x000fe200078e0a39 */
[----:B------:R-:W-:Y:S01]  /*0df0*/  @P4 IADD3 R53, R53, 0x1, RZ ;  /* 0x0000000135354810 */ /* 0x000fe20007ffe0ff */
[----:B------:R-:W-:Y:S01]  /*0e00*/  IMAD R56, R54, R39, R56 ;  /* 0x0000002736387224 */ /* 0x000fe200078e0238 */
[----:B------:R-:W-:Y:S02]  /*0e10*/  ISETP.GE.AND P3, PT, R42, RZ, PT ;  /* 0x000000ff2a00720c */ /* 0x000fe40003f66270 */
[----:B------:R-:W-:Y:S01]  /*0e20*/  IADD3 R42, R30, 0x500, RZ ;  /* 0x000005001e2a7810 */ /* 0x000fe20007ffe0ff */
[----:B------:R-:W-:Y:S01]  /*0e30*/  @!P5 IMAD.MOV R53, RZ, RZ, -R53 ;  /* 0x000000ffff35d224 */ /* 0x000fe200078e0a35 */
[----:B------:R-:W-:Y:S02]  /*0e40*/  ISETP.LT.U32.AND P5, PT, R56, UR11, PT ;  /* 0x0000000b38007c0c */ /* 0x000fe4000bfa1070 */
[----:B------:R-:W-:-:S02]  /*0e50*/  IABS R48, R42 ;  /* 0x0000002a00307213 */ /* 0x000fc40000000000 */
[----:B------:R-:W-:Y:S02]  /*0e60*/  ISETP.GE.AND P4, PT, R63, RZ, PT ;  /* 0x000000ff3f00720c */ /* 0x000fe40003f86270 */
[----:B------:R-:W-:Y:S01]  /*0e70*/  @P6 IADD3 R55, R55, 0x1, RZ ;  /* 0x0000000137376810 */ /* 0x000fe20007ffe0ff */
[----:B------:R-:W-:Y:S01]  /*0e80*/  IMAD.HI.U32 R50, R48, UR7, RZ ;  /* 0x0000000730327c27 */ /* 0x000fe2000f8e00ff */
[C---:B------:R-:W-:Y:S02]  /*0e90*/  ISETP.LT.U32.AND P6, PT, R52.reuse, UR11, PT ;  /* 0x0000000b34007c0c */ /* 0x040fe4000bfc1070 */
[----:B------:R-:W-:Y:S01]  /*0ea0*/  IADD3 R43, R52, -UR11, RZ ;  /* 0x8000000b342b7c10 */ /* 0x000fe2000fffe0ff */
[----:B------:R-:W-:Y:S01]  /*0eb0*/  IMAD R48, R50, R31, R48 ;  /* 0x0000001f32307224 */ /* 0x000fe200078e0230 */
[----:B------:R-:W-:Y:S01]  /*0ec0*/  LOP3.LUT R44, R61, R26, RZ, 0x3c, !PT ;  /* 0x0000001a3d2c7212 */ /* 0x000fe200078e3cff */
[----:B------:R-:W-:Y:S01]  /*0ed0*/  @!P3 IMAD.MOV R55, RZ, RZ, -R55 ;  /* 0x000000ffff37b224 */ /* 0x000fe200078e0a37 */
[----:B------:R-:W-:-:S02]  /*0ee0*/  SEL R43, R43, R52, !P6 ;  /* 0x000000342b2b7207 */ /* 0x000fc40007000000 */
[----:B------:R-:W-:Y:S02]  /*0ef0*/  @!P5 IADD3 R56, R56, -UR11, RZ ;  /* 0x8000000b3838dc10 */ /* 0x000fe4000fffe0ff */
[----:B------:R-:W-:Y:S01]  /*0f00*/  ISETP.LT.U32.AND P3, PT, R48, UR8, PT ;  /* 0x0000000830007c0c */ /* 0x000fe2000bf61070 */
[----:B------:R-:W-:Y:S01]  /*0f10*/  @!P4 IMAD.MOV R43, RZ, RZ, -R43 ;  /* 0x000000ffff2bc224 */ /* 0x000fe200078e0a2b */
[----:B------:R-:W-:Y:S02]  /*0f20*/  ISETP.GE.U32.AND P4, PT, R56, UR11, PT ;  /* 0x0000000b38007c0c */ /* 0x000fe4000bf86070 */
[----:B------:R-:W-:Y:S02]  /*0f30*/  @!P5 IADD3 R54, R54, 0x1, RZ ;  /* 0x000000013636d810 */ /* 0x000fe40007ffe0ff */
[----:B------:R-:W-:Y:S02]  /*0f40*/  ISETP.GE.AND P5, PT, R42, RZ, PT ;  /* 0x000000ff2a00720c */ /* 0x000fe40003fa6270 */
[----:B------:R-:W-:-:S02]  /*0f50*/  @!P1 IADD3 R46, R46, 0x1, RZ ;  /* 0x000000012e2e9810 */ /* 0x000fc40007ffe0ff */
[----:B------:R-:W-:Y:S02]  /*0f60*/  ISETP.GE.AND P6, PT, R61, RZ, PT ;  /* 0x000000ff3d00720c */ /* 0x000fe40003fc6270 */
[----:B------:R-:W-:Y:S02]  /*0f70*/  ISETP.GE.AND P1, PT, R44, RZ, PT ;  /* 0x000000ff2c00720c */ /* 0x000fe40003f26270 */
[----:B------:R-:W-:Y:S02]  /*0f80*/  @!P3 IADD3 R48, R48, -UR5, RZ ;  /* 0x800000053030bc10 */ /* 0x000fe4000fffe0ff */
[----:B------:R-:W-:Y:S02]  /*0f90*/  @P4 IADD3 R54, R54, 0x1, RZ ;  /* 0x0000000136364810 */ /* 0x000fe40007ffe0ff */
[----:B------:R-:W-:Y:S02]  /*0fa0*/  LOP3.LUT R44, R38, R27, RZ, 0x3c, !PT ;  /* 0x0000001b262c7212 */ /* 0x000fe400078e3cff */
[----:B------:R-:W-:-:S02]  /*0fb0*/  ISETP.LT.U32.AND P4, PT, R48, UR8, PT ;  /* 0x0000000830007c0c */ /* 0x000fc4000bf81070 */
[----:B------:R-:W-:Y:S02]  /*0fc0*/  IADD3 R61, R48, -UR5, RZ ;  /* 0x80000005303d7c10 */ /* 0x000fe4000fffe0ff */
[----:B------:R-:W-:Y:S02]  /*0fd0*/  @P0 IADD3 R46, R46, 0x1, RZ ;  /* 0x000000012e2e0810 */ /* 0x000fe40007ffe0ff */
[----:B------:R-:W-:Y:S02]  /*0fe0*/  ISETP.GE.AND P0, PT, R44, RZ, PT ;  /* 0x000000ff2c00720c */ /* 0x000fe40003f06270 */
[----:B------:R-:W-:Y:S01]  /*0ff0*/  SEL R61, R61, R48, !P4 ;  /* 0x000000303d3d7207 */ /* 0x000fe20006000000 */
[----:B------:R-:W-:Y:S01]  /*1000*/  IMAD.MOV.U32 R63, RZ, RZ, R46 ;  /* 0x000000ffff3f7224 */ /* 0x000fe200078e002e */
[----:B------:R-:W-:Y:S02]  /*1010*/  ISETP.NE.AND P4, PT, R26, RZ, PT ;  /* 0x000000ff1a00720c */ /* 0x000fe40003f85270 */
[----:B------:R-:W-:Y:S01]  /*1020*/  SEL R47, R32, R47, !P2 ;  /* 0x0000002f202f7207 */ /* 0x000fe20005000000 */
[----:B------:R-:W-:Y:S01]  /*1030*/  @!P5 IMAD.MOV R61, RZ, RZ, -R61 ;  /* 0x000000ffff3dd224 */ /* 0x000fe200078e0a3d */
[----:B------:R-:W-:-:S02]  /*1040*/  LOP3.LUT R44, RZ, R26, RZ, 0x33, !PT ;  /* 0x0000001aff2c7212 */ /* 0x000fc400078e33ff */
[----:B------:R-:W-:Y:S01]  /*1050*/  ISETP.GE.U32.AND P5, PT, R48, UR8, PT ;  /* 0x0000000830007c0c */ /* 0x000fe2000bfa6070 */
[----:B------:R-:W-:Y:S01]  /*1060*/  IMAD R47, R26, R47, R29 ;  /* 0x0000002f1a2f7224 */ /* 0x000fe200078e021d */
[C---:B------:R-:W-:Y:S01]  /*1070*/  SEL R51, R44.reuse, R51, !P4 ;  /* 0x000000332c337207 */ /* 0x040fe20006000000 */
[----:B------:R-:W-:Y:S01]  /*1080*/  @!P0 IMAD.MOV R63, RZ, RZ, -R63 ;  /* 0x000000ffff3f8224 */ /* 0x000fe200078e0a3f */
[----:B------:R-:W-:Y:S02]  /*1090*/  SEL R41, R44, R41, !P4 ;  /* 0x000000292c297207 */ /* 0x000fe40006000000 */
[----:B------:R-:W-:Y:S01]  /*10a0*/  @!P3 IADD3 R50, R50, 0x1, RZ ;  /* 0x000000013232b810 */ /* 0x000fe20007ffe0ff */
[----:B------:R-:W-:Y:S01]  /*10b0*/  IMAD R48, R28, R51, R47 ;  /* 0x000000331c307224 */ /* 0x000fe200078e022f */
[----:B------:R-:W-:Y:S01]  /*10c0*/  SEL R51, R32, R61, !P2 ;  /* 0x0000003d20337207 */ /* 0x000fe20005000000 */
[----:B------:R-:W-:Y:S01]  /*10d0*/  IMAD.MOV.U32 R61, RZ, RZ, R54 ;  /* 0x000000ffff3d7224 */ /* 0x000fe200078e0036 */
[----:B------:R-:W-:Y:S01]  /*10e0*/  IADD3 R47, R56, -UR11, RZ ;  /* 0x8000000b382f7c10 */ /* 0x000fe2000fffe0ff */
[----:B------:R-:W-:Y:S01]  /*10f0*/  IMAD.IADD R41, R48, 0x1, R41 ;  /* 0x0000000130297824 */ /* 0x000fe200078e0229 */
[----:B------:R-:W-:Y:S01]  /*1100*/  LOP3.LUT R46, R51, R26, RZ, 0x3c, !PT ;  /* 0x0000001a332e7212 */ /* 0x000fe200078e3cff */
[----:B------:R-:W-:Y:S01]  /*1110*/  @!P1 IMAD.MOV R61, RZ, RZ, -R61 ;  /* 0x000000ffff3d9224 */ /* 0x000fe200078e0a3d */
[----:B------:R-:W-:-:S02]  /*1120*/  ISETP.LT.U32.AND P1, PT, R56, UR11, PT ;  /* 0x0000000b38007c0c */ /* 0x000fc4000bf21070 */
[----:B------:R-:W-:Y:S02]  /*1130*/  ISETP.GE.AND P0, PT, R46, RZ, PT ;  /* 0x000000ff2e00720c */ /* 0x000fe40003f06270 */
[----:B------:R-:W-:Y:S02]  /*1140*/  IABS R46, R51 ;  /* 0x00000033002e7213 */ /* 0x000fe40000000000 */
[----:B------:R-:W-:Y:S02]  /*1150*/  LOP3.LUT R48, R42, R27, RZ, 0x3c, !PT ;  /* 0x0000001b2a307212 */ /* 0x000fe400078e3cff */
[----:B------:R-:W-:Y:S01]  /*1160*/  SEL R47, R47, R56, !P1 ;  /* 0x000000382f2f7207 */ /* 0x000fe20004800000 */
[----:B------:R-:W-:Y:S01]  /*1170*/  IMAD.HI.U32 R52, R37, R46, RZ ;  /* 0x0000002e25347227 */ /* 0x000fe200078e00ff */
[----:B------:R-:W-:Y:S02]  /*1180*/  ISETP.GE.AND P1, PT, R51, RZ, PT ;  /* 0x000000ff3300720c */ /* 0x000fe40003f26270 */
[----:B------:R-:W-:Y:S01]  /*1190*/  ISETP.GE.AND P3, PT, R48, RZ, PT ;  /* 0x000000ff3000720c */ /* 0x000fe20003f66270 */
[----:B------:R-:W-:Y:S01]  /*11a0*/  IMAD R51, R52, R39, R46 ;  /* 0x0000002734337224 */ /* 0x000fe200078e022e */
[----:B------:R-:W-:Y:S01]  /*11b0*/  IADD3 R48, R30, 0x600, RZ ;  /* 0x000006001e307810 */ /* 0x000fe20007ffe0ff */
[----:B------:R-:W-:Y:S01]  /*11c0*/  @!P6 IMAD.MOV R47, RZ, RZ, -R47 ;  /* 0x000000ffff2fe224 */ /* 0x000fe200078e0a2f */
[----:B------:R-:W-:-:S02]  /*11d0*/  @P5 IADD3 R50, R50, 0x1, RZ ;  /* 0x0000000132325810 */ /* 0x000fc40007ffe0ff */
[----:B------:R-:W-:Y:S02]  /*11e0*/  IABS R56, R48 ;  /* 0x0000003000387213 */ /* 0x000fe40000000000 */
[C---:B------:R-:W-:Y:S02]  /*11f0*/  ISETP.LT.U32.AND P5, PT, R51.reuse, UR11, PT ;  /* 0x0000000b33007c0c */ /* 0x040fe4000bfa1070 */
[----:B------:R-:W-:Y:S01]  /*1200*/  SEL R49, R32, R49, !P2 ;  /* 0x0000003120317207 */ /* 0x000fe20005000000 */
[----:B------:R-:W-:Y:S01]  /*1210*/  IMAD.HI.U32 R54, R56, UR7, RZ ;  /* 0x0000000738367c27 */ /* 0x000fe2000f8e00ff */
[----:B------:R-:W-:Y:S02]  /*1220*/  SEL R59, R44, R59, !P4 ;  /* 0x0000003b2c3b7207 */ /* 0x000fe40006000000 */
[----:B------:R-:W-:Y:S01]  /*1230*/  SEL R45, R32, R45, !P2 ;  /* 0x0000002d202d7207 */ /* 0x000fe20005000000 */
[--C-:B------:R-:W-:Y:S01]  /*1240*/  IMAD R46, R26, R49, R29.reuse ;  /* 0x000000311a2e7224 */ /* 0x100fe200078e021d */
[----:B------:R-:W-:Y:S01]  /*1250*/  SEL R57, R44, R57, !P4 ;  /* 0x000000392c397207 */ /* 0x000fe20006000000 */
[----:B------:R-:W-:Y:S01]  /*1260*/  IMAD R49, R54, R31, R56 ;  /* 0x0000001f36317224 */ /* 0x000fe200078e0238 */
[----:B------:R-:W-:Y:S01]  /*1270*/  SEL R53, R32, R53, !P2 ;  /* 0x0000003520357207 */ /* 0x000fe20005000000 */
[----:B------:R-:W-:Y:S01]  /*1280*/  IMAD R46, R28, R59, R46 ;  /* 0x0000003b1c2e7224 */ /* 0x000fe200078e022e */
[----:B------:R-:W-:Y:S01]  /*1290*/  SEL R55, R44, R55, !P4 ;  /* 0x000000372c377207 */ /* 0x000fe20006000000 */
[----:B------:R-:W-:Y:S01]  /*12a0*/  IMAD.MOV.U32 R59, RZ, RZ, R50 ;  /* 0x000000ffff3b7224 */ /* 0x000fe200078e0032 */
[----:B------:R-:W-:Y:S01]  /*12b0*/  @!P5 IADD3 R52, R52, 0x1, RZ ;  /* 0x000000013434d810 */ /* 0x000fe20007ffe0ff */
[----:B------:R-:W-:Y:S01]  /*12c0*/  IMAD R45, R26, R45, R29 ;  /* 0x0000002d1a2d7224 */ /* 0x000fe200078e021d */
[----:B------:R-:W-:Y:S01]  /*12d0*/  @!P5 IADD3 R51, R51, -UR11, RZ ;  /* 0x8000000b3333dc10 */ /* 0x000fe2000fffe0ff */
[----:B------:R-:W-:Y:S01]  /*12e0*/  @!P3 IMAD.MOV R59, RZ, RZ, -R59 ;  /* 0x000000ffff3bb224 */ /* 0x000fe200078e0a3b */
[----:B------:R-:W-:Y:S01]  /*12f0*/  ISETP.LT.U32.AND P5, PT, R49, UR8, PT ;  /* 0x0000000831007c0c */ /* 0x000fe2000bfa1070 */
[----:B------:R-:W-:Y:S01]  /*1300*/  IMAD R45, R28, R57, R45 ;  /* 0x000000391c2d7224 */ /* 0x000fe200078e022d */
[----:B------:R-:W-:Y:S01]  /*1310*/  ISETP.GE.U32.AND P3, PT, R51, UR11, PT ;  /* 0x0000000b33007c0c */ /* 0x000fe2000bf66070 */
[----:B------:R-:W-:Y:S01]  /*1320*/  IMAD R53, R26, R53, R29 ;  /* 0x000000351a357224 */ /* 0x000fe200078e021d */
[----:B------:R-:W-:-:S02]  /*1330*/  SEL R63, R32, R63, !P2 ;  /* 0x0000003f203f7207 */ /* 0x000fc40005000000 */
[----:B------:R-:W-:Y:S02]  /*1340*/  SEL R61, R44, R61, !P4 ;  /* 0x0000003d2c3d7207 */ /* 0x000fe40006000000 */
[----:B------:R-:W-:Y:S02]  /*1350*/  SEL R59, R32, R59, !P2 ;  /* 0x0000003b203b7207 */ /* 0x000fe40005000000 */
[----:B------:R-:W-:-:S03]  /*1360*/  PLOP3.LUT P6, PT, PT, PT, UP0, 0x40, 0x0 ;  /* 0x000000000000781c */ /* 0x000fc60003fce808 */
[----:B------:R-:W-:Y:S01]  /*1370*/  @!P5 IADD3 R49, R49, -UR5, RZ ;  /* 0x800000053131dc10 */ /* 0x000fe2000fffe0ff */
[--C-:B------:R-:W-:Y:S01]  /*1380*/  IMAD R59, R26, R59, R29.reuse ;  /* 0x0000003b1a3b7224 */ /* 0x100fe200078e021d */
[----:B------:R-:W-:Y:S02]  /*1390*/  @P3 IADD3 R52, R52, 0x1, RZ ;  /* 0x0000000134343810 */ /* 0x000fe40007ffe0ff */
[C---:B------:R-:W-:Y:S02]  /*13a0*/  ISETP.LT.U32.AND P3, PT, R49.reuse, UR8, PT ;  /* 0x0000000831007c0c */ /* 0x040fe4000bf61070 */
[----:B------:R-:W-:Y:S01]  /*13b0*/  IADD3 R50, R49, -UR5, RZ ;  /* 0x8000000531327c10 */ /* 0x000fe2000fffe0ff */
[----:B------:R-:W-:Y:S01]  /*13c0*/  @!P0 IMAD.MOV R52, RZ, RZ, -R52 ;  /* 0x000000ffff348224 */ /* 0x000fe200078e0a34 */
[----:B------:R-:W-:Y:S02]  /*13d0*/  ISETP.LT.U32.AND P0, PT, R51, UR11, PT ;  /* 0x0000000b33007c0c */ /* 0x000fe4000bf01070 */
[----:B------:R-:W-:Y:S01]  /*13e0*/  SEL R57, R50, R49, !P3 ;  /* 0x0000003132397207 */ /* 0x000fe20005800000 */
[----:B------:R-:W-:Y:S01]  /*13f0*/  IMAD R50, R26, R63, R29 ;  /* 0x0000003f1a327224 */ /* 0x000fe200078e021d */
[----:B------:R-:W-:-:S02]  /*1400*/  ISETP.GE.AND P3, PT, R48, RZ, PT ;  /* 0x000000ff3000720c */ /* 0x000fc40003f66270 */
[----:B------:R-:W-:Y:S01]  /*1410*/  @!P5 IADD3 R54, R54, 0x1, RZ ;  /* 0x000000013636d810 */ /* 0x000fe20007ffe0ff */
[----:B------:R-:W-:Y:S01]  /*1420*/  IMAD R50, R28, R61, R50 ;  /* 0x0000003d1c327224 */ /* 0x000fe200078e0232 */
[----:B------:R-:W-:Y:S02]  /*1430*/  ISETP.LT.AND P6, PT, R30, c[0x0][0x18c], P6 ;  /* 0x000063001e007a0c */ /* 0x000fe400037c1270 */
[----:B------:R-:W-:Y:S02]  /*1440*/  SEL R63, R44, R47, !P4 ;  /* 0x0000002f2c3f7207 */ /* 0x000fe40006000000 */
[----:B------:R-:W-:-:S05]  /*1450*/  PRMT R47, RZ, 0x7610, R47 ;  /* 0x00007610ff2f7816 */ /* 0x000fca000000002f */
[----:B------:R-:W-:Y:S01]  /*1460*/  @!P3 IMAD.MOV R57, RZ, RZ, -R57 ;  /* 0x000000ffff39b224 */ /* 0x000fe200078e0a39 */
[----:B------:R-:W-:Y:S01]  /*1470*/  ISETP.GE.U32.AND P3, PT, R49, UR8, PT ;  /* 0x0000000831007c0c */ /* 0x000fe2000bf66070 */
[----:B------:R-:W-:-:S03]  /*1480*/  IMAD R49, R28, R55, R53 ;  /* 0x000000371c317224 */ /* 0x000fc600078e0235 */
[----:B------:R-:W-:-:S04]  /*1490*/  SEL R55, R32, R57, !P2 ;  /* 0x0000003920377207 */ /* 0x000fc80005000000 */
[----:B------:R-:W-:-:S05]  /*14a0*/  IABS R58, R55 ;  /* 0x00000037003a7213 */ /* 0x000fca0000000000 */
[----:B------:R-:W-:Y:S01]  /*14b0*/  IMAD.HI.U32 R56, R37, R58, RZ ;  /* 0x0000003a25387227 */ /* 0x000fe200078e00ff */
[----:B------:R-:W-:Y:S02]  /*14c0*/  @P3 IADD3 R54, R54, 0x1, RZ ;  /* 0x0000000136363810 */ /* 0x000fe40007ffe0ff */
[----:B------:R-:W-:Y:S01]  /*14d0*/  ISETP.GE.AND P3, PT, R55, RZ, PT ;  /* 0x000000ff3700720c */ /* 0x000fe20003f66270 */
[----:B------:R-:W-:Y:S01]  /*14e0*/  IMAD R57, R56, R39, R58 ;  /* 0x0000002738397224 */ /* 0x000fe200078e023a */
[----:B------:R-:W-:Y:S01]  /*14f0*/  IADD3 R58, R51, -UR11, RZ ;  /* 0x8000000b333a7c10 */ /* 0x000fe2000fffe0ff */
[----:B------:R-:W-:-:S03]  /*1500*/  IMAD.MOV.U32 R61, RZ, RZ, R54 ;  /* 0x000000ffff3d7224 */ /* 0x000fc600078e0036 */
[----:B------:R-:W-:Y:S02]  /*1510*/  SEL R53, R58, R51, !P0 ;  /* 0x000000333a357207 */ /* 0x000fe40004000000 */
[----:B------:R-:W-:Y:S02]  /*1520*/  LOP3.LUT R51, R48, R27, RZ, 0x3c, !PT ;  /* 0x0000001b30337212 */ /* 0x000fe400078e3cff */
[----:B------:R-:W-:Y:S01]  /*1530*/  ISETP.LT.U32.AND P0, PT, R57, UR11, PT ;  /* 0x0000000b39007c0c */ /* 0x000fe2000bf01070 */
[----:B------:R-:W-:Y:S01]  /*1540*/  @!P1 IMAD.MOV R53, RZ, RZ, -R53 ;  /* 0x000000ffff359224 */ /* 0x000fe200078e0a35 */
[----:B------:R-:W-:Y:S02]  /*1550*/  ISETP.GE.AND P5, PT, R51, RZ, PT ;  /* 0x000000ff3300720c */ /* 0x000fe40003fa6270 */
[----:B------:R-:W-:-:S09]  /*1560*/  LOP3.LUT R51, R55, R26, RZ, 0x3c, !PT ;  /* 0x0000001a37337212 */ /* 0x000fd200078e3cff */
[----:B------:R-:W-:Y:S02]  /*1570*/  @!P0 IADD3 R57, R57, -UR11, RZ ;  /* 0x8000000b39398c10 */ /* 0x000fe4000fffe0ff */
[----:B------:R-:W-:Y:S01]  /*1580*/  @!P5 IMAD.MOV R61, RZ, RZ, -R61 ;  /* 0x000000ffff3dd224 */ /* 0x000fe200078e0a3d */
[----:B------:R-:W-:Y:S02]  /*1590*/  @!P0 IADD3 R56, R56, 0x1, RZ ;  /* 0x0000000138388810 */ /* 0x000fe40007ffe0ff */
[----:B------:R-:W-:Y:S02]  /*15a0*/  ISETP.GE.U32.AND P5, PT, R57, UR11, PT ;  /* 0x0000000b39007c0c */ /* 0x000fe4000bfa6070 */
[----:B------:R-:W-:Y:S02]  /*15b0*/  ISETP.GE.AND P0, PT, R51, RZ, PT ;  /* 0x000000ff3300720c */ /* 0x000fe40003f06270 */
[----:B------:R-:W-:Y:S02]  /*15c0*/  SEL R51, R44, R52, !P4 ;  /* 0x000000342c337207 */ /* 0x000fe40006000000 */
[----:B------:R-:W-:-:S02]  /*15d0*/  IADD3 R52, R30, 0x700, RZ ;  /* 0x000007001e347810 */ /* 0x000fc40007ffe0ff */
[C---:B------:R-:W-:Y:S01]  /*15e0*/  IADD3 R54, R57.reuse, -UR11, RZ ;  /* 0x8000000b39367c10 */ /* 0x040fe2000fffe0ff */
[----:B------:R-:W-:Y:S01]  /*15f0*/  IMAD R51, R28, R51, R59 ;  /* 0x000000331c337224 */ /* 0x000fe200078e023b */
[----:B------:R-:W-:Y:S02]  /*1600*/  IABS R55, R52 ;  /* 0x0000003400377213 */ /* 0x000fe40000000000 */
[----:B------:R-:W-:Y:S02]  /*1610*/  SEL R61, R32, R61, !P2 ;  /* 0x0000003d203d7207 */ /* 0x000fe40005000000 */
[----:B------:R-:W-:Y:S02]  /*1620*/  @P5 IADD3 R56, R56, 0x1, RZ ;  /* 0x0000000138385810 */ /* 0x000fe40007ffe0ff */
[----:B------:R-:W-:Y:S01]  /*1630*/  ISETP.LT.U32.AND P5, PT, R57, UR11, PT ;  /* 0x0000000b39007c0c */ /* 0x000fe2000bfa1070 */
[----:B------:R-:W-:Y:S01]  /*1640*/  IMAD R61, R26, R61, R29 ;  /* 0x0000003d1a3d7224 */ /* 0x000fe200078e021d */
[----:B------:R-:W-:Y:S01]  /*1650*/  SEL R59, R44, R33, !P4 ;  /* 0x000000212c3b7207 */ /* 0x000fe20006000000 */
[----:B------:R-:W-:Y:S01]  /*1660*/  @!P0 IMAD.MOV R56, RZ, RZ, -R56 ;  /* 0x000000ffff388224 */ /* 0x000fe200078e0a38 */
[----:B------:R-:W-:Y:S01]  /*1670*/  SEL R57, R54, R57, !P5 ;  /* 0x0000003936397207 */ /* 0x000fe20006800000 */
[----:B------:R-:W-:Y:S01]  /*1680*/  IMAD.HI.U32 R54, R55, UR7, RZ ;  /* 0x0000000737367c27 */ /* 0x000fe2000f8e00ff */
[----:B------:R-:W-:-:S03]  /*1690*/  PLOP3.LUT P0, PT, PT, PT, UP0, 0x40, 0x0 ;  /* 0x000000000000781c */ /* 0x000fc60003f0e808 */
[----:B------:R-:W-:Y:S01]  /*16a0*/  IMAD R31, R54, R31, R55 ;  /* 0x0000001f361f7224 */ /* 0x000fe200078e0237 */
[----:B------:R-:W-:Y:S01]  /*16b0*/  ISETP.LT.AND P0, PT, R34, c[0x0][0x18c], P0 ;  /* 0x0000630022007a0c */ /* 0x000fe20000701270 */
[----:B------:R-:W-:Y:S01]  /*16c0*/  @!P3 IMAD.MOV R57, RZ, RZ, -R57 ;  /* 0x000000ffff39b224 */ /* 0x000fe200078e0a39 */
[C---:B------:R-:W-:Y:S02]  /*16d0*/  SEL R34, R44.reuse, R35, !P4 ;  /* 0x000000232c227207 */ /* 0x040fe40006000000 */
[----:B------:R-:W-:Y:S02]  /*16e0*/  ISETP.LT.U32.AND P5, PT, R31, UR8, PT ;  /* 0x000000081f007c0c */ /* 0x000fe4000bfa1070 */
[C---:B------:R-:W-:Y:S02]  /*16f0*/  SEL R62, R44.reuse, R57, !P4 ;  /* 0x000000392c3e7207 */ /* 0x040fe40006000000 */
[----:B------:R-:W-:-:S09]  /*1700*/  SEL R35, R44, R56, !P4 ;  /* 0x000000382c237207 */ /* 0x000fd20006000000 */
[----:B------:R-:W-:Y:S02]  /*1710*/  @!P5 IADD3 R31, R31, -UR5, RZ ;  /* 0x800000051f1fdc10 */ /* 0x000fe4000fffe0ff */
[----:B------:R-:W-:Y:S02]  /*1720*/  @!P5 IADD3 R54, R54, 0x1, RZ ;  /* 0x000000013636d810 */ /* 0x000fe40007ffe0ff */
[C---:B------:R-:W-:Y:S02]  /*1730*/  ISETP.LT.U32.AND P5, PT, R31.reuse, UR8, PT ;  /* 0x000000081f007c0c */ /* 0x040fe4000bfa1070 */
[----:B------:R-:W-:-:S04]  /*1740*/  IADD3 R58, R31, -UR5, RZ ;  /* 0x800000051f3a7c10 */ /* 0x000fc8000fffe0ff */
[----:B------:R-:W-:Y:S02]  /*1750*/  SEL R55, R58, R31, !P5 ;  /* 0x0000001f3a377207 */ /* 0x000fe40006800000 */
[----:B------:R-:W-:-:S13]  /*1760*/  ISETP.GE.AND P5, PT, R52, RZ, PT ;  /* 0x000000ff3400720c */ /* 0x000fda0003fa6270 */
[----:B------:R-:W-:Y:S01]  /*1770*/  @!P5 IMAD.MOV R55, RZ, RZ, -R55 ;  /* 0x000000ffff37d224 */ /* 0x000fe200078e0a37 */
[----:B------:R-:W-:-:S04]  /*1780*/  ISETP.GE.U32.AND P5, PT, R31, UR8, PT ;  /* 0x000000081f007c0c */ /* 0x000fc8000bfa6070 */
[----:B------:R-:W-:Y:S02]  /*1790*/  SEL R31, R32, R55, !P2 ;  /* 0x00000037201f7207 */ /* 0x000fe40005000000 */
[----:B------:R-:W-:Y:S02]  /*17a0*/  LOP3.LUT R55, R52, R27, RZ, 0x3c, !PT ;  /* 0x0000001b34377212 */ /* 0x000fe400078e3cff */
[----:B------:R-:W-:Y:S02]  /*17b0*/  IABS R60, R31 ;  /* 0x0000001f003c7213 */ /* 0x000fe40000000000 */
[----:B------:R-:W-:-:S03]  /*17c0*/  ISETP.GE.AND P3, PT, R31, RZ, PT ;  /* 0x000000ff1f00720c */ /* 0x000fc60003f66270 */
[----:B------:R-:W-:Y:S01]  /*17d0*/  @P5 IADD3 R54, R54, 0x1, RZ ;  /* 0x0000000136365810 */ /* 0x000fe20007ffe0ff */
[----:B------:R-:W-:Y:S01]  /*17e0*/  IMAD.HI.U32 R58, R37, R60, RZ ;  /* 0x0000003c253a7227 */ /* 0x000fe200078e00ff */
[----:B------:R-:W-:Y:S02]  /*17f0*/  ISETP.GE.AND P5, PT, R55, RZ, PT ;  /* 0x000000ff3700720c */ /* 0x000fe40003fa6270 */
[----:B------:R-:W-:Y:S01]  /*1800*/  LOP3.LUT R37, R31, R26, RZ, 0x3c, !PT ;  /* 0x0000001a1f257212 */ /* 0x000fe200078e3cff */
[----:B------:R-:W-:Y:S01]  /*1810*/  IMAD R39, R58, R39, R60 ;  /* 0x000000273a277224 */ /* 0x000fe200078e023c */
[----:B------:R-:W-:Y:S02]  /*1820*/  SEL R60, R44, R53, !P4 ;  /* 0x000000352c3c7207 */ /* 0x000fe40006000000 */
[----:B------:R-:W-:-:S07]  /*1830*/  ISETP.GE.AND P1, PT, R37, RZ, PT ;  /* 0x000000ff2500720c */ /* 0x000fce0003f26270 */
[----:B------:R-:W-:Y:S01]  /*1840*/  @!P5 IMAD.MOV R54, RZ, RZ, -R54 ;  /* 0x000000ffff36d224 */ /* 0x000fe200078e0a36 */
[----:B------:R-:W-:-:S04]  /*1850*/  ISETP.LT.U32.AND P5, PT, R39, UR11, PT ;  /* 0x0000000b27007c0c */ /* 0x000fc8000bfa1070 */
[----:B------:R-:W-:Y:S02]  /*1860*/  SEL R32, R32, R54, !P2 ;  /* 0x0000003620207207 */ /* 0x000fe40005000000 */
[----:B------:R-:W-:-:S03]  /*1870*/  P2R R54, PR, RZ, 0x40 ;  /* 0x00000040ff367803 */ /* 0x000fc60000000000 */
[----:B------:R-:W-:-:S04]  /*1880*/  IMAD R33, R26, R32, R29 ;  /* 0x000000201a217224 */ /* 0x000fc800078e021d */
[----:B------:R-:W-:Y:S02]  /*1890*/  @!P5 IADD3 R39, R39, -UR11, RZ ;  /* 0x8000000b2727dc10 */ /* 0x000fe4000fffe0ff */
[----:B------:R-:W-:Y:S02]  /*18a0*/  @!P5 IADD3 R58, R58, 0x1, RZ ;  /* 0x000000013a3ad810 */ /* 0x000fe40007ffe0ff */
[C---:B------:R-:W-:Y:S02]  /*18b0*/  ISETP.GE.U32.AND P2, PT, R39.reuse, UR11, PT ;  /* 0x0000000b27007c0c */ /* 0x040fe4000bf46070 */
[----:B------:R-:W-:Y:S02]  /*18c0*/  IADD3 R30, R39, -UR11, RZ ;  /* 0x8000000b271e7c10 */ /* 0x000fe4000fffe0ff */
[----:B------:R-:W-:-:S04]  /*18d0*/  PLOP3.LUT P5, PT, PT, PT, UP0, 0x40, 0x0 ;  /* 0x000000000000781c */ /* 0x000fc80003fae808 */
[----:B------:R-:W-:Y:S02]  /*18e0*/  ISETP.LT.AND P6, PT, R40, c[0x0][0x18c], P5 ;  /* 0x0000630028007a0c */ /* 0x000fe40002fc1270 */
[----:B------:R-:W-:Y:S02]  /*18f0*/  PLOP3.LUT P5, PT, PT, PT, UP0, 0x40, 0x0 ;  /* 0x000000000000781c */ /* 0x000fe40003fae808 */
[----:B------:R-:W-:Y:S02]  /*1900*/  P2R R55, PR, RZ, 0x40 ;  /* 0x00000040ff377803 */ /* 0x000fe40000000000 */
[----:B------:R-:W-:Y:S02]  /*1910*/  @P2 IADD3 R58, R58, 0x1, RZ ;  /* 0x000000013a3a2810 */ /* 0x000fe40007ffe0ff */
[----:B------:R-:W-:Y:S02]  /*1920*/  ISETP.LT.U32.AND P2, PT, R39, UR11, PT ;  /* 0x0000000b27007c0c */ /* 0x000fe4000bf41070 */
[----:B------:R-:W-:Y:S01]  /*1930*/  P2R R37, PR, RZ, 0x40 ;  /* 0x00000040ff257803 */ /* 0x000fe20000000000 */
[----:B------:R-:W-:Y:S01]  /*1940*/  @!P1 IMAD.MOV R58, RZ, RZ, -R58 ;  /* 0x000000ffff3a9224 */ /* 0x000fe200078e0a3a */
[----:B------:R-:W-:-:S02]  /*1950*/  SEL R39, R30, R39, !P2 ;  /* 0x000000271e277207 */ /* 0x000fc40005000000 */
[----:B------:R-:W-:Y:S02]  /*1960*/  ISETP.NE.AND P6, PT, R54, RZ, PT ;  /* 0x000000ff3600720c */ /* 0x000fe40003fc5270 */
[----:B------:R-:W-:Y:S01]  /*1970*/  PLOP3.LUT P1, PT, PT, PT, UP0, 0x40, 0x0 ;  /* 0x000000000000781c */ /* 0x000fe20003f2e808 */
[----:B------:R-:W-:Y:S01]  /*1980*/  @!P3 IMAD.MOV R39, RZ, RZ, -R39 ;  /* 0x000000ffff27b224 */ /* 0x000fe200078e0a27 */
[----:B------:R-:W-:Y:S02]  /*1990*/  PLOP3.LUT P3, PT, PT, PT, UP0, 0x40, 0x0 ;  /* 0x000000000000781c */ /* 0x000fe40003f6e808 */
[----:B------:R-:W-:Y:S02]  /*19a0*/  ISETP.LT.AND P1, PT, R36, c[0x0][0x18c], P1 ;  /* 0x0000630024007a0c */ /* 0x000fe40000f21270 */
[----:B------:R-:W-:Y:S01]  /*19b0*/  ISETP.LT.AND P3, PT, R42, c[0x0][0x18c], P3 ;  /* 0x000063002a007a0c */ /* 0x000fe20001f61270 */
[----:B------:R-:W-:Y:S01]  /*19c0*/  IMAD.MOV.U32 R42, RZ, RZ, 0x2 ;  /* 0x00000002ff2a7424 */ /* 0x000fe200078e00ff */
[----:B------:R-:W-:-:S02]  /*19d0*/  SEL R58, R44, R58, !P4 ;  /* 0x0000003a2c3a7207 */ /* 0x000fc40006000000 */
[C---:B------:R-:W-:Y:S01]  /*19e0*/  SEL R36, R44.reuse, R43, !P4 ;  /* 0x0000002b2c247207 */ /* 0x040fe20006000000 */
[----:B------:R-:W-:Y:S01]  /*19f0*/  IMAD.WIDE R30, R41, R42, c[0x0][0x160] ;  /* 0x00005800291e7625 */ /* 0x000fe200078e022a */
[----:B------:R-:W-:Y:S02]  /*1a00*/  PLOP3.LUT P2, PT, PT, PT, UP0, 0x40, 0x0 ;  /* 0x000000000000781c */ /* 0x000fe40003f4e808 */
[----:B------:R-:W-:Y:S02]  /*1a10*/  SEL R44, R44, R39, !P4 ;  /* 0x000000272c2c7207 */ /* 0x000fe40006000000 */
[----:B------:R0:W2:Y:S01]  /*1a20*/  @P6 LDG.E.EL.U16 R47, [R30.64] ;  /* 0x0000000c1e2f6981 */ /* 0x0000a2000c2e1500 */
[----:B------:R-:W-:Y:S01]  /*1a30*/  ISETP.NE.AND P6, PT, R37, RZ, PT ;  /* 0x000000ff2500720c */ /* 0x000fe20003fc5270 */
[----:B------:R-:W-:Y:S01]  /*1a40*/  IMAD.IADD R39, R46, 0x1, R59 ;  /* 0x000000012e277824 */ /* 0x000fe200078e023b */
[----:B------:R-:W-:Y:S01]  /*1a50*/  PLOP3.LUT P4, PT, PT, PT, UP0, 0x40, 0x0 ;  /* 0x000000000000781c */ /* 0x000fe20003f8e808 */
[----:B------:R-:W-:Y:S01]  /*1a60*/  IMAD R43, R28, R58, R33 ;  /* 0x0000003a1c2b7224 */ /* 0x000fe200078e0221 */
[----:B------:R-:W-:Y:S01]  /*1a70*/  ISETP.LT.AND P2, PT, R38, c[0x0][0x18c], P2 ;  /* 0x0000630026007a0c */ /* 0x000fe20001741270 */
[----:B------:R-:W-:Y:S01]  /*1a80*/  IMAD.IADD R33, R49, 0x1, R36 ;  /* 0x0000000131217824 */ /* 0x000fe200078e0224 */
[----:B------:R-:W-:Y:S01]  /*1a90*/  PRMT R49, RZ, 0x7610, R49 ;  /* 0x00007610ff317816 */ /* 0x000fe20000000031 */
[----:B------:R-:W-:Y:S01]  /*1aa0*/  IMAD.WIDE R38, R39, R42, c[0x0][0x160] ;  /* 0x0000580027267625 */ /* 0x000fe200078e022a */
[----:B------:R-:W-:-:S02]  /*1ab0*/  ISETP.LT.AND P4, PT, R48, c[0x0][0x18c], P4 ;  /* 0x0000630030007a0c */ /* 0x000fc40002781270 */
[----:B------:R-:W-:Y:S01]  /*1ac0*/  ISETP.LT.AND P5, PT, R52, c[0x0][0x18c], P5 ;  /* 0x0000630034007a0c */ /* 0x000fe20002fa1270 */
[----:B------:R-:W-:Y:S02]  /*1ad0*/  IMAD R37, R28, R35, R61 ;  /* 0x000000231c257224 */ /* 0x000fe400078e023d */
[----:B------:R1:W3:Y:S01]  /*1ae0*/  @P6 LDG.E.EL.U16 R49, [R38.64] ;  /* 0x0000000c26316981 */ /* 0x0002e2000c2e1500 */
[----:B------:R-:W-:Y:S02]  /*1af0*/  IMAD.IADD R35, R50, 0x1, R63 ;  /* 0x0000000132237824 */ /* 0x000fe400078e023f */
[----:B------:R-:W-:Y:S02]  /*1b00*/  IMAD.IADD R41, R45, 0x1, R34 ;  /* 0x000000012d297824 */ /* 0x000fe400078e0222 */
[----:B------:R-:W-:Y:S02]  /*1b10*/  IMAD.IADD R51, R51, 0x1, R60 ;  /* 0x0000000133337824 */ /* 0x000fe400078e023c */
[----:B------:R-:W-:-:S02]  /*1b20*/  IMAD.IADD R37, R37, 0x1, R62 ;  /* 0x0000000125257824 */ /* 0x000fc400078e023e */
[----:B------:R-:W-:Y:S01]  /*1b30*/  IMAD.IADD R43, R43, 0x1, R44 ;  /* 0x000000012b2b7824 */ /* 0x000fe200078e022c */
[----:B------:R-:W-:Y:S01]  /*1b40*/  PRMT R45, RZ, 0x7610, R45 ;  /* 0x00007610ff2d7816 */ /* 0x000fe2000000002d */
[-C--:B0-----:R-:W-:Y:S01]  /*1b50*/  IMAD.WIDE R30, R33, R42.reuse, c[0x0][0x160] ;  /* 0x00005800211e7625 */ /* 0x081fe200078e022a */
[----:B------:R-:W-:Y:S02]  /*1b60*/  PRMT R60, RZ, 0x7610, R60 ;  /* 0x00007610ff3c7816 */ /* 0x000fe4000000003c */
[----:B------:R-:W-:Y:S01]  /*1b70*/  PRMT R61, RZ, 0x7610, R61 ;  /* 0x00007610ff3d7816 */ /* 0x000fe2000000003d */
[-C--:B------:R-:W-:Y:S01]  /*1b80*/  IMAD.WIDE R32, R35, R42.reuse, c[0x0][0x160] ;  /* 0x0000580023207625 */ /* 0x080fe200078e022a */
[----:B------:R-:W-:Y:S02]  /*1b90*/  PRMT R58, RZ, 0x7610, R58 ;  /* 0x00007610ff3a7816 */ /* 0x000fe4000000003a */
[----:B------:R-:W-:Y:S01]  /*1ba0*/  PRMT R57, RZ, 0x7610, R57 ;  /* 0x00007610ff397816 */ /* 0x000fe20000000039 */
[-C--:B------:R-:W-:Y:S01]  /*1bb0*/  IMAD.WIDE R40, R41, R42.reuse, c[0x0][0x160] ;  /* 0x0000580029287625 */ /* 0x080fe200078e022a */
[----:B------:R-:W-:Y:S01]  /*1bc0*/  PRMT R50, RZ, 0x7610, R50 ;  /* 0x00007610ff327816 */ /* 0x000fe20000000032 */
[----:B------:R0:W4:Y:S02]  /*1bd0*/  @P1 LDG.E.EL.U16 R60, [R30.64] ;  /* 0x0000000c1e3c1981 */ /* 0x000124000c2e1500 */
[----:B------:R-:W-:-:S02]  /*1be0*/  IMAD.WIDE R34, R51, R42, c[0x0][0x160] ;  /* 0x0000580033227625 */ /* 0x000fc400078e022a */
[----:B------:R5:W4:Y:S02]  /*1bf0*/  @P0 LDG.E.EL.U16 R45, [R40.64] ;  /* 0x0000000c282d0981 */ /* 0x000b24000c2e1500 */
[-C--:B------:R-:W-:Y:S02]  /*1c00*/  IMAD.WIDE R36, R37, R42.reuse, c[0x0][0x160] ;  /* 0x0000580025247625 */ /* 0x080fe400078e022a */
[----:B------:R0:W4:Y:S02]  /*1c10*/  @P2 LDG.E.EL.U16 R61, [R32.64] ;  /* 0x0000000c203d2981 */ /* 0x000124000c2e1500 */
[----:B-1----:R-:W-:Y:S02]  /*1c20*/  IMAD.WIDE R38, R43, R42, c[0x0][0x160] ;  /* 0x000058002b267625 */ /* 0x002fe400078e022a */
[----:B------:R-:W4:Y:S04]  /*1c30*/  @P3 LDG.E.EL.U16 R58, [R34.64] ;  /* 0x0000000c223a3981 */ /* 0x000f28000c2e1500 */
[----:B------:R-:W4:Y:S04]  /*1c40*/  @P4 LDG.E.EL.U16 R57, [R36.64] ;  /* 0x0000000c24394981 */ /* 0x000f28000c2e1500 */
[----:B------:R1:W4:Y:S01]  /*1c50*/  @P5 LDG.E.EL.U16 R50, [R38.64] ;  /* 0x0000000c26325981 */ /* 0x000322000c2e1500 */
[----:B------:R-:W-:-:S02]  /*1c60*/  P2R R53, PR, RZ, 0x40 ;  /* 0x00000040ff357803 */ /* 0x000fc40000000000 */
[----:B------:R-:W-:Y:S01]  /*1c70*/  ISETP.NE.AND P6, PT, R54, RZ, PT ;  /* 0x000000ff3600720c */ /* 0x000fe20003fc5270 */
[----:B------:R-:W-:Y:S01]  /*1c80*/  IMAD.MOV.U32 R46, RZ, RZ, 0x3f800000 ;  /* 0x3f800000ff2e7424 */ /* 0x000fe200078e00ff */
[----:B0-----:R-:W-:Y:S01]  /*1c90*/  CS2R R30, SRZ ;  /* 0x00000000001e7805 */ /* 0x001fe2000001ff00 */
[----:B------:R-:W-:Y:S02]  /*1ca0*/  IMAD.MOV.U32 R43, RZ, RZ, 0x3f800000 ;  /* 0x3f800000ff2b7424 */ /* 0x000fe400078e00ff */
[----:B------:R-:W-:Y:S02]  /*1cb0*/  IMAD.MOV.U32 R44, RZ, RZ, 0x3f800000 ;  /* 0x3f800000ff2c7424 */ /* 0x000fe400078e00ff */
[----:B-----5:R-:W-:Y:S02]  /*1cc0*/  IMAD.MOV.U32 R41, RZ, RZ, 0x3f800000 ;  /* 0x3f800000ff297424 */ /* 0x020fe400078e00ff */
[----:B------:R-:W-:Y:S02]  /*1cd0*/  IMAD.MOV.U32 R42, RZ, RZ, 0x3f800000 ;  /* 0x3f800000ff2a7424 */ /* 0x000fe400078e00ff */
[----:B------:R-:W-:-:S02]  /*1ce0*/  IMAD.MOV.U32 R40, RZ, RZ, 0x3f800000 ;  /* 0x3f800000ff287424 */ /* 0x000fc400078e00ff */
[----:B------:R-:W-:Y:S02]  /*1cf0*/  IMAD.MOV.U32 R48, RZ, RZ, 0x3f800000 ;  /* 0x3f800000ff307424 */ /* 0x000fe400078e00ff */
[----:B------:R-:W-:Y:S02]  /*1d00*/  IMAD.MOV.U32 R52, RZ, RZ, 0x3f800000 ;  /* 0x3f800000ff347424 */ /* 0x000fe400078e00ff */
[----:B------:R-:W-:Y:S02]  /*1d10*/  IMAD.MOV.U32 R32, RZ, RZ, RZ ;  /* 0x000000ffff207224 */ /* 0x000fe400078e00ff */
[----:B------:R-:W-:Y:S02]  /*1d20*/  IMAD.MOV.U32 R51, RZ, RZ, RZ ;  /* 0x000000ffff337224 */ /* 0x000fe400078e00ff */
[----:B------:R-:W-:Y:S02]  /*1d30*/  IMAD.MOV.U32 R56, RZ, RZ, RZ ;  /* 0x000000ffff387224 */ /* 0x000fe400078e00ff */
[----:B------:R-:W-:-:S02]  /*1d40*/  IMAD.MOV.U32 R64, RZ, RZ, RZ ;  /* 0x000000ffff407224 */ /* 0x000fc400078e00ff */
[----:B------:R-:W-:Y:S01]  /*1d50*/  IMAD.MOV.U32 R59, RZ, RZ, RZ ;  /* 0x000000ffff3b7224 */ /* 0x000fe200078e00ff */
[----:B--2---:R-:W-:Y:S02]  /*1d60*/  SEL R47, R47, RZ, P6 ;  /* 0x000000ff2f2f7207 */ /* 0x004fe40003000000 */
[----:B------:R-:W-:-:S04]  /*1d70*/  ISETP.NE.AND P6, PT, R53, RZ, PT ;  /* 0x000000ff3500720c */ /* 0x000fc80003fc5270 */
[----:B---3--:R-:W-:Y:S02]  /*1d80*/  SEL R49, R49, RZ, P6 ;  /* 0x000000ff31317207 */ /* 0x008fe40003000000 */
[----:B------:R-:W-:Y:S01]  /*1d90*/  ISETP.NE.AND P6, PT, RZ, UR4, PT ;  /* 0x00000004ff007c0c */ /* 0x000fe2000bfc5270 */
[----:B------:R-:W-:Y:S02]  /*1da0*/  IMAD.MOV.U32 R53, RZ, RZ, RZ ;  /* 0x000000ffff357224 */ /* 0x000fe400078e00ff */
[----:B------:R-:W-:Y:S02]  /*1db0*/  HADD2.F32 R33, -RZ, R47.H0_H0 ;  /* 0x2000002fff217230 */ /* 0x000fe40000004100 */
[----:B-1----:R-:W-:Y:S01]  /*1dc0*/  HADD2.F32 R38, -RZ, R49.H0_H0 ;  /* 0x20000031ff267230 */ /* 0x002fe20000004100 */
[----:B----4-:R-:W-:Y:S02]  /*1dd0*/  SEL R60, R60, RZ, P1 ;  /* 0x000000ff3c3c7207 */ /* 0x010fe40000800000 */
[----:B------:R-:W-:-:S02]  /*1de0*/  SEL R45, R45, RZ, P0 ;  /* 0x000000ff2d2d7207 */ /* 0x000fc40000000000 */
[----:B------:R-:W-:Y:S02]  /*1df0*/  SEL R61, R61, RZ, P2 ;  /* 0x000000ff3d3d7207 */ /* 0x000fe40001000000 */
[----:B------:R-:W-:Y:S02]  /*1e00*/  SEL R58, R58, RZ, P3 ;  /* 0x000000ff3a3a7207 */ /* 0x000fe40001800000 */
[----:B------:R-:W-:Y:S02]  /*1e10*/  SEL R57, R57, RZ, P4 ;  /* 0x000000ff39397207 */ /* 0x000fe40002000000 */
[----:B------:R-:W-:Y:S01]  /*1e20*/  SEL R50, R50, RZ, P5 ;  /* 0x000000ff32327207 */ /* 0x000fe20002800000 */
[----:B------:R-:W-:Y:S02]  /*1e30*/  HADD2.F32 R45, -RZ, R45.H0_H0 ;  /* 0x2000002dff2d7230 */ /* 0x000fe40000004100 */
[----:B------:R-:W-:Y:S02]  /*1e40*/  HADD2.F32 R39, -RZ, R60.H0_H0 ;  /* 0x2000003cff277230 */ /* 0x000fe40000004100 */
[----:B------:R-:W-:-:S02]  /*1e50*/  HADD2.F32 R36, -RZ, R61.H0_H0 ;  /* 0x2000003dff247230 */ /* 0x000fc40000004100 */
[----:B------:R-:W-:Y:S02]  /*1e60*/  HADD2.F32 R35, -RZ, R58.H0_H0 ;  /* 0x2000003aff237230 */ /* 0x000fe40000004100 */
[----:B------:R-:W-:Y:S02]  /*1e70*/  HADD2.F32 R34, -RZ, R57.H0_H0 ;  /* 0x20000039ff227230 */ /* 0x000fe40000004100 */
[----:B------:R-:W-:Y:S01]  /*1e80*/  HADD2.F32 R37, -RZ, R50.H0_H0 ;  /* 0x20000032ff257230 */ /* 0x000fe20000004100 */
[----:B------:R-:W-:Y:S05]  /*1e90*/  @!P6 BRA `(.L_x_1) ;  /* 0x000009600000e947 */ /* 0x000fea0003800000 */
[----:B------:R-:W-:Y:S01]  /*1ea0*/  FADD R46, R17, 1 ;  /* 0x3f800000112e7421 */ /* 0x000fe20000000000 */
[----:B------:R-:W-:Y:S06]  /*1eb0*/  BAR.SYNC 0x0 ;  /* 0x0000000000007b1d */ /* 0x000fec0000000000 */
[----:B------:R-:W-:Y:S01]  /*1ec0*/  STS [R25.X8], R46 ;  /* 0x0000002e19007388 */ /* 0x000fe20000008800 */
[----:B------:R-:W-:Y:S01]  /*1ed0*/  FADD R43, R18, 1 ;  /* 0x3f800000122b7421 */ /* 0x000fe20000000000 */
[----:B------:R-:W-:Y:S01]  /*1ee0*/  FADD R44, R19, 1 ;  /* 0x3f800000132c7421 */ /* 0x000fe20000000000 */
[----:B------:R-:W-:Y:S01]  /*1ef0*/  FADD R41, R20, 1 ;  /* 0x3f80000014297421 */ /* 0x000fe20000000000 */
[----:B------:R-:W-:Y:S06]  /*1f00*/  BAR.SYNC 0x0 ;  /* 0x0000000000007b1d */ /* 0x000fec0000000000 */
[----:B------:R-:W0:Y:S01]  /*1f10*/  LDS R48, [R25.X8] ;  /* 0x0000000019307984 */ /* 0x000e220000008800 */
[----:B------:R-:W-:Y:S01]  /*1f20*/  P2R R62, PR, RZ, 0x4 ;  /* 0x00000004ff3e7803 */ /* 0x000fe20000000000 */
[----:B------:R-:W-:Y:S01]  /*1f30*/  FADD R30, R33, -R0 ;  /* 0x80000000211e7221 */ /* 0x000fe20000000000 */
[----:B------:R-:W-:Y:S01]  /*1f40*/  FADD R42, R21, 1 ;  /* 0x3f800000152a7421 */ /* 0x000fe20000000000 */
[----:B------:R-:W-:Y:S06]  /*1f50*/  BAR.SYNC 0x0 ;  /* 0x0000000000007b1d */ /* 0x000fec0000000000 */
[----:B------:R-:W-:Y:S01]  /*1f60*/  STS [R25.X8], R43 ;  /* 0x0000002b19007388 */ /* 0x000fe20000008800 */
[----:B------:R-:W-:Y:S01]  /*1f70*/  FMUL R31, R30, 0.25 ;  /* 0x3e8000001e1f7820 */ /* 0x000fe20000400000 */
[----:B------:R-:W-:Y:S01]  /*1f80*/  P2R R65, PR, RZ, 0x2 ;  /* 0x00000002ff417803 */ /* 0x000fe20000000000 */
[----:B------:R-:W-:Y:S01]  /*1f90*/  FADD R51, R39, -R4 ;  /* 0x8000000427337221 */ /* 0x000fe20000000000 */
[----:B------:R-:W-:Y:S06]  /*1fa0*/  BAR.SYNC 0x0 ;  /* 0x0000000000007b1d */ /* 0x000fec0000000000 */
[----:B------:R-:W1:Y:S01]  /*1fb0*/  LDS R58, [R25.X8] ;  /* 0x00000000193a7984 */ /* 0x000e620000008800 */
[----:B------:R-:W-:Y:S01]  /*1fc0*/  FMUL R40, R51, 0.25 ;  /* 0x3e80000033287820 */ /* 0x000fe20000400000 */
[----:B------:R-:W-:Y:S01]  /*1fd0*/  P2R R64, PR, RZ, 0x1 ;  /* 0x00000001ff407803 */ /* 0x000fe20000000000 */
[----:B------:R-:W-:Y:S01]  /*1fe0*/  FADD R56, R36, -R5 ;  /* 0x8000000524387221 */ /* 0x000fe20000000000 */
[----:B------:R-:W-:Y:S06]  /*1ff0*/  BAR.SYNC 0x0 ;  /* 0x0000000000007b1d */ /* 0x000fec0000000000 */
[----:B------:R-:W-:Y:S01]  /*2000*/  STS [R25.X8], R44 ;  /* 0x0000002c19007388 */ /* 0x000fe20000008800 */
[----:B------:R-:W-:-:S03]  /*2010*/  FMUL R47, R56, 0.25 ;  /* 0x3e800000382f7820 */ /* 0x000fc60000400000 */
[----:B------:R-:W-:Y:S06]  /*2020*/  BAR.SYNC 0x0 ;  /* 0x0000000000007b1d */ /* 0x000fec0000000000 */
[----:B------:R-:W2:Y:S04]  /*2030*/  LDS R60, [R25.X8] ;  /* 0x00000000193c7984 */ /* 0x000ea80000008800 */
[----:B------:R-:W-:Y:S06]  /*2040*/  BAR.SYNC 0x0 ;  /* 0x0000000000007b1d */ /* 0x000fec0000000000 */
[C---:B0-----:R-:W-:Y:S01]  /*2050*/  FSETP.GT.AND P2, PT, |R48|.reuse, 8.50705917302346158658e+37, PT ;  /* 0x7e8000003000780b */ /* 0x041fe20003f44200 */
[----:B------:R-:W-:Y:S04]  /*2060*/  STS [R25.X8], R41 ;  /* 0x0000002919007388 */ /* 0x000fe80000008800 */
[----:B------:R-:W-:Y:S06]  /*2070*/  BAR.SYNC 0x0 ;  /* 0x0000000000007b1d */ /* 0x000fec0000000000 */
[----:B------:R-:W0:Y:S04]  /*2080*/  LDS R59, [R25.X8] ;  /* 0x00000000193b7984 */ /* 0x000e280000008800 */
[----:B------:R-:W-:Y:S06]  /*2090*/  BAR.SYNC 0x0 ;  /* 0x0000000000007b1d */ /* 0x000fec0000000000 */
[C---:B------:R-:W-:Y:S01]  /*20a0*/  FSETP.GEU.AND P6, PT, |R48|.reuse, 1.175494350822287508e-38, PT ;  /* 0x008000003000780b */ /* 0x040fe20003fce200 */
[----:B------:R-:W-:Y:S01]  /*20b0*/  @P2 FMUL R48, R48, 0.25 ;  /* 0x3e80000030302820 */ /* 0x000fe20000400000 */
[----:B------:R-:W-:Y:S01]  /*20c0*/  FSEL R50, R31, R30, P2 ;  /* 0x0000001e1f327208 */ /* 0x000fe20001000000 */
[----:B------:R-:W-:Y:S01]  /*20d0*/  STS [R25.X8], R42 ;  /* 0x0000002a19007388 */ /* 0x000fe20000008800 */
[----:B------:R-:W-:-:S03]  /*20e0*/  FADD R31, R38, -R3 ;  /* 0x80000003261f7221 */ /* 0x000fc60000000000 */
[----:B------:R-:W-:Y:S06]  /*20f0*/  BAR.SYNC 0x0 ;  /* 0x0000000000007b1d */ /* 0x000fec0000000000 */
[----:B------:R-:W-:Y:S01]  /*2100*/  @!P6 FMUL R48, R48, 16777216 ;  /* 0x4b8000003030e820 */ /* 0x000fe20000400000 */
[----:B------:R-:W-:Y:S01]  /*2110*/  @!P6 FMUL R50, R50, 16777216 ;  /* 0x4b8000003232e820 */ /* 0x000fe20000400000 */
[----:B-1----:R-:W-:Y:S01]  /*2120*/  FSETP.GT.AND P6, PT, |R58|, 8.50705917302346158658e+37, PT ;  /* 0x7e8000003a00780b */ /* 0x002fe20003fc4200 */
[----:B------:R-:W1:Y:S01]  /*2130*/  LDS R53, [R25.X8] ;  /* 0x0000000019357984 */ /* 0x000e620000008800 */
[----:B------:R-:W-:-:S03]  /*2140*/  FMUL R32, R31, 0.25 ;  /* 0x3e8000001f207820 */ /* 0x000fc60000400000 */
[----:B------:R-:W-:Y:S06]  /*2150*/  BAR.SYNC 0x0 ;  /* 0x0000000000007b1d */ /* 0x000fec0000000000 */
[C---:B------:R-:W-:Y:S02]  /*2160*/  FSETP.GEU.AND P1, PT, |R58|.reuse, 1.175494350822287508e-38, PT ;  /* 0x008000003a00780b */ /* 0x040fe40003f2e200 */
[----:B------:R-:W-:Y:S01]  /*2170*/  @P6 FMUL R58, R58, 0.25 ;  /* 0x3e8000003a3a6820 */ /* 0x000fe20000400000 */
[----:B------:R-:W-:Y:S01]  /*2180*/  FSEL R61, R32, R31, P6 ;  /* 0x0000001f203d7208 */ /* 0x000fe20003000000 */
[----:B------:R-:W-:Y:S01]  /*2190*/  FADD R32, R45, -R2 ;  /* 0x800000022d207221 */ /* 0x000fe20000000000 */
[----:B--2---:R-:W-:-:S02]  /*21a0*/  FSETP.GT.AND P6, PT, |R60|, 8.50705917302346158658e+37, PT ;  /* 0x7e8000003c00780b */ /* 0x004fc40003fc4200 */
[----:B0-----:R-:W-:Y:S01]  /*21b0*/  FSETP.GT.AND P2, PT, |R59|, 8.50705917302346158658e+37, PT ;  /* 0x7e8000003b00780b */ /* 0x001fe20003f44200 */
[----:B------:R-:W-:Y:S01]  /*21c0*/  FMUL R63, R32, 0.25 ;  /* 0x3e800000203f7820 */ /* 0x000fe20000400000 */
[----:B------:R-:W-:Y:S02]  /*21d0*/  FSETP.GEU.AND P0, PT, |R60|, 1.175494350822287508e-38, PT ;  /* 0x008000003c00780b */ /* 0x000fe40003f0e200 */
[----:B------:R-:W-:Y:S01]  /*21e0*/  FSEL R57, R40, R51, P2 ;  /* 0x0000003328397208 */ /* 0x000fe20001000000 */
[----:B------:R-:W-:Y:S01]  /*21f0*/  FADD R40, R22, 1 ;  /* 0x3f80000016287421 */ /* 0x000fe20000000000 */
[----:B------:R-:W-:Y:S01]  /*2200*/  FSEL R63, R63, R32, P6 ;  /* 0x000000203f3f7208 */ /* 0x000fe20003000000 */
[----:B------:R-:W-:Y:S01]  /*2210*/  @!P1 FMUL R58, R58, 16777216 ;  /* 0x4b8000003a3a9820 */ /* 0x000fe20000400000 */
[----:B------:R-:W-:Y:S02]  /*2220*/  @!P1 FMUL R61, R61, 16777216 ;  /* 0x4b8000003d3d9820 */ /* 0x000fe40000400000 */
[----:B------:R-:W-:Y:S01]  /*2230*/  STS [R25.X8], R40 ;  /* 0x0000002819007388 */ /* 0x000fe20000008800 */
[----:B------:R-:W-:-:S03]  /*2240*/  @P6 FMUL R60, R60, 0.25 ;  /* 0x3e8000003c3c6820 */ /* 0x000fc60000400000 */
[----:B------:R-:W-:Y:S06]  /*2250*/  BAR.SYNC 0x0 ;  /* 0x0000000000007b1d */ /* 0x000fec0000000000 */
[C---:B------:R-:W-:Y:S01]  /*2260*/  FSETP.GEU.AND P6, PT, |R59|.reuse, 1.175494350822287508e-38, PT ;  /* 0x008000003b00780b */ /* 0x040fe20003fce200 */
[----:B------:R-:W-:Y:S01]  /*2270*/  @P2 FMUL R59, R59, 0.25 ;  /* 0x3e8000003b3b2820 */ /* 0x000fe20000400000 */
[----:B------:R-:W0:Y:S01]  /*2280*/  LDS R49, [R25.X8] ;  /* 0x0000000019317984 */ /* 0x000e220000008800 */
[----:B------:R-:W-:Y:S01]  /*2290*/  MUFU.RCP R58, R58 ;  /* 0x0000003a003a7308 */ /* 0x000fe20000001000 */
[----:B------:R-:W-:-:S02]  /*22a0*/  @!P0 FMUL R60, R60, 16777216 ;  /* 0x4b8000003c3c8820 */ /* 0x000fc40000400000 */
[----:B------:R-:W-:Y:S06]  /*22b0*/  BAR.SYNC 0x0 ;  /* 0x0000000000007b1d */ /* 0x000fec0000000000 */
[----:B------:R-:W-:Y:S01]  /*22c0*/  MUFU.RCP R67, R60 ;  /* 0x0000003c00437308 */ /* 0x000fe20000001000 */
[----:B------:R-:W-:Y:S01]  /*22d0*/  @!P6 FMUL R59, R59, 16777216 ;  /* 0x4b8000003b3be820 */ /* 0x000fe20000400000 */
[----:B------:R-:W-:Y:S01]  /*22e0*/  @!P6 FMUL R57, R57, 16777216 ;  /* 0x4b8000003939e820 */ /* 0x000fe20000400000 */
[----:B-1----:R-:W-:Y:S01]  /*22f0*/  FSETP.GT.AND P6, PT, |R53|, 8.50705917302346158658e+37, PT ;  /* 0x7e8000003500780b */ /* 0x002fe20003fc4200 */
[----:B------:R-:W-:Y:S01]  /*2300*/  @!P0 FMUL R63, R63, 16777216 ;  /* 0x4b8000003f3f8820 */ /* 0x000fe20000400000 */
[----:B------:R-:W-:-:S02]  /*2310*/  FSETP.GEU.AND P1, PT, |R53|, 1.175494350822287508e-38, PT ;  /* 0x008000003500780b */ /* 0x000fc40003f2e200 */
[----:B------:R-:W-:Y:S01]  /*2320*/  FSEL R52, R47, R56, P6 ;  /* 0x000000382f347208 */ /* 0x000fe20003000000 */
[----:B------:R-:W1:Y:S08]  /*2330*/  MUFU.RCP R59, R59 ;  /* 0x0000003b003b7308 */ /* 0x000e700000001000 */
[----:B------:R-:W2:Y:S01]  /*2340*/  MUFU.RCP R47, R48 ;  /* 0x00000030002f7308 */ /* 0x000ea20000001000 */
[----:B------:R-:W-:Y:S01]  /*2350*/  @P6 FMUL R53, R53, 0.25 ;  /* 0x3e80000035356820 */ /* 0x000fe20000400000 */
[----:B------:R-:W-:-:S03]  /*2360*/  @!P1 FMUL R52, R52, 16777216 ;  /* 0x4b80000034349820 */ /* 0x000fc60000400000 */
[----:B------:R-:W-:Y:S01]  /*2370*/  @!P1 FMUL R53, R53, 16777216 ;  /* 0x4b80000035359820 */ /* 0x000fe20000400000 */
[----:B------:R-:W-:Y:S01]  /*2380*/  ISETP.NE.AND P1, PT, R65, RZ, PT ;  /* 0x000000ff4100720c */ /* 0x000fe20003f25270 */
[----:B-1----:R-:W-:Y:S01]  /*2390*/  FFMA R60, R59, R57, R4 ;  /* 0x000000393b3c7223 */ /* 0x002fe20000000004 */
[----:B------:R-:W-:-:S03]  /*23a0*/  FADD R59, R37, -R8 ;  /* 0x80000008253b7221 */ /* 0x000fc60000000000 */
[----:B------:R-:W-:Y:S01]  /*23b0*/  FADD R39, R39, -R60 ;  /* 0x8000003c27277221 */ /* 0x000fe20000000000 */
[----:B0-----:R-:W-:Y:S01]  /*23c0*/  FSETP.GT.AND P6, PT, |R49|, 8.50705917302346158658e+37, PT ;  /* 0x7e8000003100780b */ /* 0x001fe20003fc4200 */
[----:B--2---:R-:W-:Y:S01]  /*23d0*/  FFMA R50, R47, R50, R0 ;  /* 0x000000322f327223 */ /* 0x004fe20000000000 */
[----:B------:R-:W-:Y:S01]  /*23e0*/  FFMA R47, R58, R61, R3 ;  /* 0x0000003d3a2f7223 */ /* 0x000fe20000000003 */
[----:B------:R-:W-:Y:S01]  /*23f0*/  FFMA R58, R67, R63, R2 ;  /* 0x0000003f433a7223 */ /* 0x000fe20000000002 */
[----:B------:R-:W-:Y:S01]  /*2400*/  FSETP.GEU.AND P0, PT, |R49|, 1.175494350822287508e-38, PT ;  /* 0x008000003100780b */ /* 0x000fe20003f0e200 */
[----:B------:R-:W-:Y:S01]  /*2410*/  FADD R33, R33, -R50 ;  /* 0x8000003221217221 */ /* 0x000fe20000000000 */
[----:B------:R-:W-:Y:S01]  /*2420*/  FADD R38, R38, -R47 ;  /* 0x8000002f26267221 */ /* 0x000fe20000000000 */
[----:B------:R-:W-:Y:S02]  /*2430*/  FFMA R51, R51, R39, R12 ;  /* 0x0000002733337223 */ /* 0x000fe4000000000c */
[----:B------:R-:W-:Y:S01]  /*2440*/  FFMA R30, R30, R33, R9 ;  /* 0x000000211e1e7223 */ /* 0x000fe20000000009 */
[----:B------:R-:W-:Y:S01]  /*2450*/  FADD R33, R35, -R6 ;  /* 0x8000000623217221 */ /* 0x000fe20000000000 */
[----:B------:R-:W-:Y:S01]  /*2460*/  FFMA R31, R31, R38, R10 ;  /* 0x000000261f1f7223 */ /* 0x000fe2000000000a */
[----:B------:R-:W-:Y:S01]  /*2470*/  FADD R38, R45, -R58 ;  /* 0x8000003a2d267221 */ /* 0x000fe20000000000 */
[----:B------:R-:W-:Y:S01]  /*2480*/  @P6 FMUL R49, R49, 0.25 ;  /* 0x3e80000031316820 */ /* 0x000fe20000400000 */
[----:B------:R-:W-:-:S02]  /*2490*/  FMUL R48, R33, 0.25 ;  /* 0x3e80000021307820 */ /* 0x000fc40000400000 */
[----:B------:R-:W-:Y:S01]  /*24a0*/  FFMA R32, R32, R38, R11 ;  /* 0x0000002620207223 */ /* 0x000fe2000000000b */
[----:B------:R-:W-:Y:S01]  /*24b0*/  FADD R38, R34, -R7 ;  /* 0x8000000722267221 */ /* 0x000fe20000000000 */
[----:B------:R-:W-:Y:S01]  /*24c0*/  @!P0 FMUL R49, R49, 16777216 ;  /* 0x4b80000031318820 */ /* 0x000fe20000400000 */
[----:B------:R-:W-:Y:S01]  /*24d0*/  FSEL R61, R48, R33, P6 ;  /* 0x00000021303d7208 */ /* 0x000fe20003000000 */
[----:B------:R-:W-:Y:S01]  /*24e0*/  FADD R48, R23, 1 ;  /* 0x3f80000017307421 */ /* 0x000fe20000000000 */
[----:B------:R-:W-:-:S03]  /*24f0*/  FMUL R45, R38, 0.25 ;  /* 0x3e800000262d7820 */ /* 0x000fc60000400000 */
[----:B------:R-:W-:Y:S01]  /*2500*/  @!P0 FMUL R61, R61, 16777216 ;  /* 0x4b8000003d3d8820 */ /* 0x000fe20000400000 */
[----:B------:R-:W-:Y:S01]  /*2510*/  STS [R25.X8], R48 ;  /* 0x0000003019007388 */ /* 0x000fe20000008800 */
[----:B------:R-:W-:Y:S03]  /*2520*/  MUFU.RCP R49, R49 ;  /* 0x0000003100317308 */ /* 0x000fe60000001000 */
[----:B------:R-:W-:Y:S06]  /*2530*/  BAR.SYNC 0x0 ;  /* 0x0000000000007b1d */ /* 0x000fec0000000000 */
[----:B------:R-:W0:Y:S04]  /*2540*/  LDS R63, [R25.X8] ;  /* 0x00000000193f7984 */ /* 0x000e280000008800 */
[----:B------:R-:W-:Y:S06]  /*2550*/  BAR.SYNC 0x0 ;  /* 0x0000000000007b1d */ /* 0x000fec0000000000 */
[----:B0-----:R-:W-:-:S02]  /*2560*/  FSETP.GT.AND P2, PT, |R63|, 8.50705917302346158658e+37, PT ;  /* 0x7e8000003f00780b */ /* 0x001fc40003f44200 */
[----:B------:R-:W-:Y:S02]  /*2570*/  FSETP.GEU.AND P6, PT, |R63|, 1.175494350822287508e-38, PT ;  /* 0x008000003f00780b */ /* 0x000fe40003fce200 */
[----:B------:R-:W-:-:S09]  /*2580*/  FSEL R45, R45, R38, P2 ;  /* 0x000000262d2d7208 */ /* 0x000fd20001000000 */
[----:B------:R-:W-:Y:S01]  /*2590*/  @P2 FMUL R63, R63, 0.25 ;  /* 0x3e8000003f3f2820 */ /* 0x000fe20000400000 */
[----:B------:R-:W-:Y:S01]  /*25a0*/  ISETP.NE.AND P2, PT, R62, RZ, PT ;  /* 0x000000ff3e00720c */ /* 0x000fe20003f45270 */
[----:B------:R-:W-:Y:S01]  /*25b0*/  @!P6 FMUL R45, R45, 16777216 ;  /* 0x4b8000002d2de820 */ /* 0x000fe20000400000 */
[----:B------:R-:W0:Y:S01]  /*25c0*/  MUFU.RCP R62, R53 ;  /* 0x00000035003e7308 */ /* 0x000e220000001000 */
[----:B------:R-:W-:-:S07]  /*25d0*/  @!P6 FMUL R63, R63, 16777216 ;  /* 0x4b8000003f3fe820 */ /* 0x000fce0000400000 */
[----:B------:R-:W1:Y:S01]  /*25e0*/  MUFU.RCP R66, R63 ;  /* 0x0000003f00427308 */ /* 0x000e620000001000 */
[----:B0-----:R-:W-:Y:S01]  /*25f0*/  FFMA R57, R62, R52, R5 ;  /* 0x000000343e397223 */ /* 0x001fe20000000005 */
[----:B------:R-:W-:Y:S01]  /*2600*/  FADD R52, R24, 1 ;  /* 0x3f80000018347421 */ /* 0x000fe20000000000 */
[----:B------:R-:W-:Y:S02]  /*2610*/  FFMA R62, R49, R61, R6 ;  /* 0x0000003d313e7223 */ /* 0x000fe40000000006 */
[----:B------:R-:W-:Y:S02]  /*2620*/  FADD R36, R36, -R57 ;  /* 0x8000003924247221 */ /* 0x000fe40000000000 */
[----:B------:R-:W-:Y:S01]  /*2630*/  STS [R25.X8], R52 ;  /* 0x0000003419007388 */ /* 0x000fe20000008800 */
[----:B------:R-:W-:Y:S01]  /*2640*/  FADD R53, R35, -R62 ;  /* 0x8000003e23357221 */ /* 0x000fe20000000000 */
[----:B-1----:R-:W-:Y:S01]  /*2650*/  FFMA R61, R66, R45, R7 ;  /* 0x0000002d423d7223 */ /* 0x002fe20000000007 */
[----:B------:R-:W-:Y:S01]  /*2660*/  FMUL R66, R59, 0.25 ;  /* 0x3e8000003b427820 */ /* 0x000fe20000400000 */
[----:B------:R-:W-:Y:S06]  /*2670*/  BAR.SYNC 0x0 ;  /* 0x0000000000007b1d */ /* 0x000fec0000000000 */
[----:B------:R-:W0:Y:S01]  /*2680*/  LDS R39, [R25.X8] ;  /* 0x0000000019277984 */ /* 0x000e220000008800 */
[----:B------:R-:W-:Y:S01]  /*2690*/  FFMA R53, R33, R53, R14 ;  /* 0x0000003521357223 */ /* 0x000fe2000000000e */
[----:B------:R-:W-:Y:S01]  /*26a0*/  FFMA R56, R56, R36, R13 ;  /* 0x0000002438387223 */ /* 0x000fe2000000000d */
[----:B------:R-:W-:-:S02]  /*26b0*/  IMAD.MOV.U32 R45, RZ, RZ, R58 ;  /* 0x000000ffff2d7224 */ /* 0x000fc400078e003a */
[----:B------:R-:W-:Y:S02]  /*26c0*/  IMAD.MOV.U32 R36, RZ, RZ, R57 ;  /* 0x000000ffff247224 */ /* 0x000fe400078e0039 */
[----:B------:R-:W-:Y:S01]  /*26d0*/  IMAD.MOV.U32 R35, RZ, RZ, R62 ;  /* 0x000000ffff237224 */ /* 0x000fe200078e003e */
[C---:B0-----:R-:W-:Y:S02]  /*26e0*/  FSETP.GT.AND P0, PT, |R39|.reuse, 8.50705917302346158658e+37, PT ;  /* 0x7e8000002700780b */ /* 0x041fe40003f04200 */
[----:B------:R-:W-:Y:S02]  /*26f0*/  FSETP.GEU.AND P6, PT, |R39|, 1.175494350822287508e-38, PT ;  /* 0x008000002700780b */ /* 0x000fe40003fce200 */
[----:B------:R-:W-:-:S09]  /*2700*/  FSEL R66, R66, R59, P0 ;  /* 0x0000003b42427208 */ /* 0x000fd20000000000 */
[----:B------:R-:W-:Y:S01]  /*2710*/  @P0 FMUL R39, R39, 0.25 ;  /* 0x3e80000027270820 */ /* 0x000fe20000400000 */
[----:B------:R-:W-:Y:S01]  /*2720*/  ISETP.NE.AND P0, PT, R64, RZ, PT ;  /* 0x000000ff4000720c */ /* 0x000fe20003f05270 */
[----:B------:R-:W-:Y:S01]  /*2730*/  @!P6 FMUL R66, R66, 16777216 ;  /* 0x4b8000004242e820 */ /* 0x000fe20000400000 */
[--C-:B------:R-:W-:Y:S01]  /*2740*/  FADD R64, R34, -R61.reuse ;  /* 0x8000003d22407221 */ /* 0x100fe20000000000 */
[----:B------:R-:W-:Y:S01]  /*2750*/  @!P6 FMUL R39, R39, 16777216 ;  /* 0x4b8000002727e820 */ /* 0x000fe20000400000 */
[----:B------:R-:W-:Y:S02]  /*2760*/  IMAD.MOV.U32 R34, RZ, RZ, R61 ;  /* 0x000000ffff227224 */ /* 0x000fe400078e003d */
[----:B------:R-:W-:Y:S01]  /*2770*/  FFMA R64, R38, R64, R15 ;  /* 0x0000004026407223 */ /* 0x000fe2000000000f */
[----:B------:R-:W-:Y:S02]  /*2780*/  IMAD.MOV.U32 R38, RZ, RZ, R47 ;  /* 0x000000ffff267224 */ /* 0x000fe400078e002f */
[----:B------:R-:W0:Y:S02]  /*2790*/  MUFU.RCP R39, R39 ;  /* 0x0000002700277308 */ /* 0x000e240000001000 */
[----:B0-----:R-:W-:Y:S01]  /*27a0*/  FFMA R66, R39, R66, R8 ;  /* 0x0000004227427223 */ /* 0x001fe20000000008 */
[----:B------:R-:W-:-:S03]  /*27b0*/  IMAD.MOV.U32 R39, RZ, RZ, R60 ;  /* 0x000000ffff277224 */ /* 0x000fc600078e003c */
[--C-:B------:R-:W-:Y:S01]  /*27c0*/  FADD R33, R37, -R66.reuse ;  /* 0x8000004225217221 */ /* 0x100fe20000000000 */
[----:B------:R-:W-:-:S03]  /*27d0*/  IMAD.MOV.U32 R37, RZ, RZ, R66 ;  /* 0x000000ffff257224 */ /* 0x000fc600078e0042 */
[----:B------:R-:W-:Y:S01]  /*27e0*/  FFMA R59, R59, R33, R16 ;  /* 0x000000213b3b7223 */ /* 0x000fe20000000010 */
[----:B------:R-:W-:-:S02]  /*27f0*/  IMAD.MOV.U32 R33, RZ, RZ, R50 ;  /* 0x000000ffff217224 */ /* 0x000fc400078e0032 */
.L_x_1:
[----:B------:R-:W-:Y:S01]  /*2800*/  UIADD3 UR4, UR4, 0x800, URZ ;  /* 0x0000080004047890 */ /* 0x000fe2000fffe03f */
[----:B------:R-:W-:Y:S01]  /*2810*/  ISETP.NE.AND P6, PT, R55, RZ, PT ;  /* 0x000000ff3700720c */ /* 0x000fe20003fc5270 */
[----:B------:R-:W-:Y:S01]  /*2820*/  ULDC UR5, c[0x0][0x18c] ;  /* 0x0000630000057ab9 */ /* 0x000fe20000000800 */
[----:B------:R-:W-:Y:S01]  /*2830*/  P2R R47, PR, RZ, 0x20 ;  /* 0x00000020ff2f7803 */ /* 0x000fe20000000000 */
[----:B------:R-:W-:Y:S01]  /*2840*/  UISETP.GE.AND UP1, UPT, UR4, UR5, UPT ;  /* 0x000000050400728c */ /* 0x000fe2000bf26270 */
[----:B------:R-:W-:Y:S02]  /*2850*/  FSEL R3, R38, R3, P6 ;  /* 0x0000000326037208 */ /* 0x000fe40003000000 */
[----:B------:R-:W-:Y:S02]  /*2860*/  FSEL R10, R31, R10, P6 ;  /* 0x0000000a1f0a7208 */ /* 0x000fe40003000000 */
[----:B------:R-:W-:-:S02]  /*2870*/  FSEL R18, R43, R18, P6 ;  /* 0x000000122b127208 */ /* 0x000fc40003000000 */
[----:B------:R-:W-:Y:S02]  /*2880*/  PLOP3.LUT P6, PT, PT, PT, UP1, 0x80, 0x0 ;  /* 0x000000000000781c */ /* 0x000fe40003fcf018 */
[----:B------:R-:W-:Y:S02]  /*2890*/  ISETP.NE.AND P5, PT, R54, RZ, PT ;  /* 0x000000ff3600720c */ /* 0x000fe40003fa5270 */
[----:B------:R-:W-:Y:S02]  /*28a0*/  FSEL R2, R45, R2, P0 ;  /* 0x000000022d027208 */ /* 0x000fe40000000000 */
[----:B------:R-:W-:Y:S02]  /*28b0*/  FSEL R0, R33, R0, P5 ;  /* 0x0000000021007208 */ /* 0x000fe40002800000 */
[----:B------:R-:W-:Y:S02]  /*28c0*/  FSEL R9, R30, R9, P5 ;  /* 0x000000091e097208 */ /* 0x000fe40002800000 */
[----:B------:R-:W-:-:S02]  /*28d0*/  FSEL R17, R46, R17, P5 ;  /* 0x000000112e117208 */ /* 0x000fc40002800000 */
[----:B------:R-:W-:Y:S02]  /*28e0*/  ISETP.NE.AND P5, PT, R47, RZ, PT ;  /* 0x000000ff2f00720c */ /* 0x000fe40003fa5270 */
[----:B------:R-:W-:Y:S02]  /*28f0*/  FSEL R4, R39, R4, P1 ;  /* 0x0000000427047208 */ /* 0x000fe40000800000 */
[----:B------:R-:W-:Y:S02]  /*2900*/  FSEL R5, R36, R5, P2 ;  /* 0x0000000524057208 */ /* 0x000fe40001000000 */
[----:B------:R-:W-:Y:S02]  /*2910*/  FSEL R6, R35, R6, P3 ;  /* 0x0000000623067208 */ /* 0x000fe40001800000 */
[----:B------:R-:W-:Y:S02]  /*2920*/  FSEL R7, R34, R7, P4 ;  /* 0x0000000722077208 */ /* 0x000fe40002000000 */
[----:B------:R-:W-:-:S02]  /*2930*/  FSEL R8, R37, R8, P5 ;  /* 0x0000000825087208 */ /* 0x000fc40002800000 */
[----:B------:R-:W-:Y:S02]  /*2940*/  FSEL R11, R32, R11, P0 ;  /* 0x0000000b200b7208 */ /* 0x000fe40000000000 */
        /* <DEDUP_REMOVED lines=10> */
[----:B------:R-:W-:Y:S01]  /*29f0*/  FSEL R24, R52, R24, P5 ;  /* 0x0000001834187208 */ /* 0x000fe20002800000 */
[----:B------:R-:W-:Y:S01]  /*2a00*/  @P6 CALL.REL.NOINC `(.L_x_0) ;  /* 0x0000001000006944 */ /* 0x000fe20003c00000 */
[----:B------:R-:W-:Y:S05]  /*2a10*/  BRA `(.L_x_2) ;  /* 0xffffd92000007947 */ /* 0x000fea000383ffff */
.L_x_0:
[----:B------:R-:W-:Y:S06]  /*2a20*/  BAR.SYNC 0x0 ;  /* 0x0000000000007b1d */ /* 0x000fec0000000000 */
[----:B------:R-:W-:Y:S01]  /*2a30*/  STS [R25.X8], R17 ;  /* 0x0000001119007388 */ /* 0x000fe20000008800 */
[----:B------:R-:W-:-:S02]  /*2a40*/  UMOV UR8, 0x4 ;  /* 0x0000000400087882 */ /* 0x000fc40000000000 */
[----:B------:R-:W-:Y:S01]  /*2a50*/  ULDC.64 UR4, c[0x0][0x168] ;  /* 0x00005a0000047ab9 */ /* 0x000fe20000000a00 */
[----:B------:R-:W-:Y:S06]  /*2a60*/  BAR.SYNC 0x0 ;  /* 0x0000000000007b1d */ /* 0x000fec0000000000 */
[----:B------:R-:W-:Y:S01]  /*2a70*/  LDS R26, [R25.X8] ;  /* 0x00000000191a7984 */ /* 0x000fe20000008800 */
[----:B------:R-:W-:Y:S02]  /*2a80*/  ULDC.64 UR6, c[0x0][0x170] ;  /* 0x00005c0000067ab9 */ /* 0x000fe40000000a00 */
[----:B------:R-:W-:Y:S01]  /*2a90*/  UIMAD.WIDE UR4, UR9, UR8, UR4 ;  /* 0x00000008090472a5 */ /* 0x000fe2000f8e0204 */
[----:B------:R-:W-:Y:S06]  /*2aa0*/  BAR.SYNC 0x0 ;  /* 0x0000000000007b1d */ /* 0x000fec0000000000 */
[----:B------:R-:W-:Y:S01]  /*2ab0*/  STS [R25.X8], R18 ;  /* 0x0000001219007388 */ /* 0x000fe20000008800 */
[----:B------:R-:W-:-:S03]  /*2ac0*/  UIMAD.WIDE UR6, UR9, UR8, UR6 ;  /* 0x00000008090672a5 */ /* 0x000fc6000f8e0206 */
[----:B------:R-:W-:Y:S06]  /*2ad0*/  BAR.SYNC 0x0 ;  /* 0x0000000000007b1d */ /* 0x000fec0000000000 */
[----:B------:R-:W0:Y:S04]  /*2ae0*/  LDS R27, [R25.X8] ;  /* 0x00000000191b7984 */ /* 0x000e280000008800 */
[----:B------:R-:W-:Y:S06]  /*2af0*/  BAR.SYNC 0x0 ;  /* 0x0000000000007b1d */ /* 0x000fec0000000000 */
[----:B------:R-:W-:Y:S04]  /*2b00*/  STS [R25.X8], R19 ;  /* 0x0000001319007388 */ /* 0x000fe80000008800 */
[----:B------:R-:W-:Y:S06]  /*2b10*/  BAR.SYNC 0x0 ;  /* 0x0000000000007b1d */ /* 0x000fec0000000000 */
[----:B------:R-:W1:Y:S01]  /*2b20*/  LDS R28, [R25.X8] ;  /* 0x00000000191c7984 */ /* 0x000e620000008800 */
[----:B------:R-:W-:Y:S01]  /*2b30*/  FADD R19, R9, R10 ;  /* 0x0000000a09137221 */ /* 0x000fe20000000000 */
[----:B------:R-:W-:-:S02]  /*2b40*/  FADD R9, -R0, R3 ;  /* 0x0000000300097221 */ /* 0x000fc40000000100 */
[----:B------:R-:W-:Y:S06]  /*2b50*/  BAR.SYNC 0x0 ;  /* 0x0000000000007b1d */ /* 0x000fec0000000000 */
[----:B------:R-:W-:Y:S01]  /*2b60*/  STS [R25.X8], R20 ;  /* 0x0000001419007388 */ /* 0x000fe20000008800 */
[----:B0-----:R-:W-:-:S04]  /*2b70*/  FADD R29, R26, R27 ;  /* 0x0000001b1a1d7221 */ /* 0x001fc80000000000 */
[C---:B------:R-:W-:Y:S01]  /*2b80*/  FMUL R30, R29.reuse, 0.25 ;  /* 0x3e8000001d1e7820 */ /* 0x040fe20000400000 */
[----:B------:R-:W-:Y:S06]  /*2b90*/  BAR.SYNC 0x0 ;  /* 0x0000000000007b1d */ /* 0x000fec0000000000 */
[C---:B------:R-:W-:Y:S02]  /*2ba0*/  FSETP.GEU.AND P1, PT, |R29|.reuse, 1.175494350822287508e-38, PT ;  /* 0x008000001d00780b */ /* 0x040fe40003f2e200 */
[----:B------:R-:W-:-:S04]  /*2bb0*/  FSETP.GT.AND P0, PT, |R29|, 8.50705917302346158658e+37, PT ;  /* 0x7e8000001d00780b */ /* 0x000fc80003f04200 */
[----:B------:R-:W-:Y:S01]  /*2bc0*/  FSEL R30, R30, R29, P0 ;  /* 0x0000001d1e1e7208 */ /* 0x000fe20000000000 */
[----:B-1----:R-:W-:-:S06]  /*2bd0*/  FADD R32, R28, R29 ;  /* 0x0000001d1c207221 */ /* 0x002fcc0000000000 */
[----:B------:R-:W-:Y:S01]  /*2be0*/  @!P1 FMUL R30, R30, 16777216 ;  /* 0x4b8000001e1e9820 */ /* 0x000fe20000400000 */
[C---:B------:R-:W-:Y:S01]  /*2bf0*/  FMUL R17, R32.reuse, 0.25 ;  /* 0x3e80000020117820 */ /* 0x040fe20000400000 */
[----:B------:R-:W-:Y:S01]  /*2c00*/  @P0 FMUL R27, R27, 0.25 ;  /* 0x3e8000001b1b0820 */ /* 0x000fe20000400000 */
[C---:B------:R-:W-:Y:S02]  /*2c10*/  FSETP.GT.AND P0, PT, |R32|.reuse, 8.50705917302346158658e+37, PT ;  /* 0x7e8000002000780b */ /* 0x040fe40003f04200 */
[----:B------:R-:W-:Y:S01]  /*2c20*/  FSETP.GEU.AND P2, PT, |R32|, 1.175494350822287508e-38, PT ;  /* 0x008000002000780b */ /* 0x000fe20003f4e200 */
[----:B------:R-:W0:Y:S01]  /*2c30*/  MUFU.RCP R30, R30 ;  /* 0x0000001e001e7308 */ /* 0x000e220000001000 */
[----:B------:R-:W-:Y:S01]  /*2c40*/  FSEL R31, R17, R32, P0 ;  /* 0x00000020111f7208 */ /* 0x000fe20000000000 */
[----:B------:R-:W-:Y:S01]  /*2c50*/  @!P1 FMUL R27, R27, 16777216 ;  /* 0x4b8000001b1b9820 */ /* 0x000fe20000400000 */
[----:B------:R-:W1:Y:S04]  /*2c60*/  LDS R17, [R25.X8] ;  /* 0x0000000019117984 */ /* 0x000e680000008800 */
[----:B------:R-:W-:Y:S06]  /*2c70*/  BAR.SYNC 0x0 ;  /* 0x0000000000007b1d */ /* 0x000fec0000000000 */
[----:B------:R-:W-:Y:S01]  /*2c80*/  FSETP.NEU.AND P1, PT, R29, RZ, PT ;  /* 0x000000ff1d00720b */ /* 0x000fe20003f2d000 */
[----:B------:R-:W-:Y:S01]  /*2c90*/  STS [R25.X8], R21 ;  /* 0x0000001519007388 */ /* 0x000fe20000008800 */
[----:B------:R-:W-:Y:S01]  /*2ca0*/  @!P2 FMUL R31, R31, 16777216 ;  /* 0x4b8000001f1fa820 */ /* 0x000fe20000400000 */
[----:B0-----:R-:W-:Y:S01]  /*2cb0*/  FMUL R30, R30, R27 ;  /* 0x0000001b1e1e7220 */ /* 0x001fe20000400000 */
[C---:B------:R-:W-:Y:S01]  /*2cc0*/  FMUL R27, R9.reuse, R9 ;  /* 0x00000009091b7220 */ /* 0x040fe20000400000 */
[----:B------:R-:W-:Y:S06]  /*2cd0*/  BAR.SYNC 0x0 ;  /* 0x0000000000007b1d */ /* 0x000fec0000000000 */
[----:B------:R-:W-:Y:S01]  /*2ce0*/  FSEL R30, R30, RZ, P1 ;  /* 0x000000ff1e1e7208 */ /* 0x000fe20000800000 */
[----:B------:R-:W0:Y:S01]  /*2cf0*/  LDS R10, [R25.X8] ;  /* 0x00000000190a7984 */ /* 0x000e220000008800 */
[----:B------:R-:W-:Y:S01]  /*2d00*/  FMUL R27, R26, R27 ;  /* 0x0000001b1a1b7220 */ /* 0x000fe20000400000 */
[----:B------:R-:W2:Y:S01]  /*2d10*/  MUFU.RCP R31, R31 ;  /* 0x0000001f001f7308 */ /* 0x000ea20000001000 */
[----:B------:R-:W-:Y:S01]  /*2d20*/  @P0 FMUL R28, R28, 0.25 ;  /* 0x3e8000001c1c0820 */ /* 0x000fe20000400000 */
[----:B------:R-:W-:Y:S06]  /*2d30*/  BAR.SYNC 0x0 ;  /* 0x0000000000007b1d */ /* 0x000fec0000000000 */
[----:B------:R-:W-:Y:S01]  /*2d40*/  FFMA R18, R30, R27, R19 ;  /* 0x0000001b1e127223 */ /* 0x000fe20000000013 */
[----:B------:R-:W-:Y:S01]  /*2d50*/  STS [R25.X8], R22 ;  /* 0x0000001619007388 */ /* 0x000fe20000008800 */
[----:B------:R-:W-:Y:S01]  /*2d60*/  @!P2 FMUL R28, R28, 16777216 ;  /* 0x4b8000001c1ca820 */ /* 0x000fe20000400000 */
[----:B------:R-:W-:Y:S01]  /*2d70*/  FFMA R19, R9, R30, R0 ;  /* 0x0000001e09137223 */ /* 0x000fe20000000000 */
[----:B------:R-:W-:Y:S01]  /*2d80*/  FADD R21, R18, R11 ;  /* 0x0000000b12157221 */ /* 0x000fe20000000000 */
[----:B------:R-:W-:Y:S06]  /*2d90*/  BAR.SYNC 0x0 ;  /* 0x0000000000007b1d */ /* 0x000fec0000000000 */
[----:B------:R-:W3:Y:S01]  /*2da0*/  LDS R11, [R25.X8] ;  /* 0x00000000190b7984 */ /* 0x000ee20000008800 */
[----:B-1----:R-:W-:Y:S01]  /*2db0*/  FADD R27, R17, R32 ;  /* 0x00000020111b7221 */ /* 0x002fe20000000000 */
[----:B------:R-:W-:Y:S01]  /*2dc0*/  FADD R20, -R19, R2 ;  /* 0x0000000213147221 */ /* 0x000fe20000000100 */
[----:B--2---:R-:W-:Y:S01]  /*2dd0*/  FMUL R28, R31, R28 ;  /* 0x0000001c1f1c7220 */ /* 0x004fe20000400000 */
[----:B------:R-:W-:Y:S06]  /*2de0*/  BAR.SYNC 0x0 ;  /* 0x0000000000007b1d */ /* 0x000fec0000000000 */
[C---:B------:R-:W-:Y:S01]  /*2df0*/  FMUL R18, R27.reuse, 0.25 ;  /* 0x3e8000001b127820 */ /* 0x040fe20000400000 */
[C---:B------:R-:W-:Y:S01]  /*2e00*/  FSETP.GT.AND P0, PT, |R27|.reuse, 8.50705917302346158658e+37, PT ;  /* 0x7e8000001b00780b */ /* 0x040fe20003f04200 */
[----:B------:R-:W-:Y:S04]  /*2e10*/  STS [R25.X8], R23 ;  /* 0x0000001719007388 */ /* 0x000fe80000008800 */
[----:B------:R-:W-:Y:S06]  /*2e20*/  BAR.SYNC 0x0 ;  /* 0x0000000000007b1d */ /* 0x000fec0000000000 */
[----:B------:R-:W-:Y:S01]  /*2e30*/  FSEL R26, R18, R27, P0 ;  /* 0x0000001b121a7208 */ /* 0x000fe20000000000 */
[----:B0-----:R-:W-:Y:S01]  /*2e40*/  FADD R30, R10, R27 ;  /* 0x0000001b0a1e7221 */ /* 0x001fe20000000000 */
[----:B------:R-:W0:Y:S04]  /*2e50*/  LDS R18, [R25.X8] ;  /* 0x0000000019127984 */ /* 0x000e280000008800 */
[----:B------:R-:W-:Y:S06]  /*2e60*/  BAR.SYNC 0x0 ;  /* 0x0000000000007b1d */ /* 0x000fec0000000000 */
[----:B------:R-:W-:Y:S01]  /*2e70*/  FSETP.GEU.AND P2, PT, |R27|, 1.175494350822287508e-38, PT ;  /* 0x008000001b00780b */ /* 0x000fe20003f4e200 */
[----:B------:R-:W-:Y:S04]  /*2e80*/  STS [R25.X8], R24 ;  /* 0x0000001819007388 */ /* 0x000fe80000008800 */
[----:B------:R-:W-:Y:S06]  /*2e90*/  BAR.SYNC 0x0 ;  /* 0x0000000000007b1d */ /* 0x000fec0000000000 */
[----:B------:R-:W1:Y:S04]  /*2ea0*/  LDS R9, [R25.X8] ;  /* 0x0000000019097984 */ /* 0x000e680000008800 */
[----:B------:R-:W-:Y:S06]  /*2eb0*/  BAR.SYNC 0x0 ;  /* 0x0000000000007b1d */ /* 0x000fec0000000000 */
[----:B------:R-:W-:Y:S01]  /*2ec0*/  FSETP.NEU.AND P1, PT, R32, RZ, PT ;  /* 0x000000ff2000720b */ /* 0x000fe20003f2d000 */
[----:B------:R-:W-:Y:S01]  /*2ed0*/  FMUL R22, R20, R20 ;  /* 0x0000001414167220 */ /* 0x000fe20000400000 */
[C---:B------:R-:W-:Y:S01]  /*2ee0*/  FSETP.GEU.AND P4, PT, |R30|.reuse, 1.175494350822287508e-38, PT ;  /* 0x008000001e00780b */ /* 0x040fe20003f8e200 */
[----:B------:R-:W-:Y:S01]  /*2ef0*/  FMUL R23, R30, 0.25 ;  /* 0x3e8000001e177820 */ /* 0x000fe20000400000 */
[----:B------:R-:W-:Y:S01]  /*2f00*/  FSEL R28, R28, RZ, P1 ;  /* 0x000000ff1c1c7208 */ /* 0x000fe20000800000 */
[----:B------:R-:W-:Y:S01]  /*2f10*/  FMUL R22, R29, R22 ;  /* 0x000000161d167220 */ /* 0x000fe20000400000 */
[----:B------:R-:W-:Y:S01]  /*2f20*/  @!P2 FMUL R26, R26, 16777216 ;  /* 0x4b8000001a1aa820 */ /* 0x000fe20000400000 */
[----:B------:R-:W-:Y:S01]  /*2f30*/  FSETP.GT.AND P1, PT, |R30|, 8.50705917302346158658e+37, PT ;  /* 0x7e8000001e00780b */ /* 0x000fe20003f24200 */
[----:B---3--:R-:W-:Y:S01]  /*2f40*/  FADD R29, R11, R30 ;  /* 0x0000001e0b1d7221 */ /* 0x008fe20000000000 */
[----:B------:R-:W-:Y:S01]  /*2f50*/  @P0 FMUL R17, R17, 0.25 ;  /* 0x3e80000011110820 */ /* 0x000fe20000400000 */
[----:B------:R-:W-:Y:S01]  /*2f60*/  FFMA R19, R20, R28, R19 ;  /* 0x0000001c14137223 */ /* 0x000fe20000000013 */
[----:B------:R-:W-:Y:S01]  /*2f70*/  FSEL R23, R23, R30, P1 ;  /* 0x0000001e17177208 */ /* 0x000fe20000800000 */
[----:B------:R-:W2:Y:S01]  /*2f80*/  MUFU.RCP R26, R26 ;  /* 0x0000001a001a7308 */ /* 0x000ea20000001000 */
[----:B------:R-:W-:Y:S01]  /*2f90*/  FSETP.GEU.AND P0, PT, |R29|, 1.175494350822287508e-38, PT ;  /* 0x008000001d00780b */ /* 0x000fe20003f0e200 */
[----:B------:R-:W-:Y:S01]  /*2fa0*/  @!P2 FMUL R17, R17, 16777216 ;  /* 0x4b8000001111a820 */ /* 0x000fe20000400000 */
[----:B------:R-:W-:Y:S01]  /*2fb0*/  FMUL R20, R29, 0.25 ;  /* 0x3e8000001d147820 */ /* 0x000fe20000400000 */
[----:B------:R-:W-:Y:S01]  /*2fc0*/  @!P4 FMUL R23, R23, 16777216 ;  /* 0x4b8000001717c820 */ /* 0x000fe20000400000 */
[----:B------:R-:W-:Y:S01]  /*2fd0*/  FSETP.GT.AND P2, PT, |R29|, 8.50705917302346158658e+37, PT ;  /* 0x7e8000001d00780b */ /* 0x000fe20003f44200 */
[----:B------:R-:W-:Y:S01]  /*2fe0*/  FADD R4, -R19, R4 ;  /* 0x0000000413047221 */ /* 0x000fe20000000100 */
[----:B------:R-:W-:Y:S01]  /*2ff0*/  FSETP.NEU.AND P3, PT, R27, RZ, PT ;  /* 0x000000ff1b00720b */ /* 0x000fe20003f6d000 */
[----:B------:R-:W-:Y:S01]  /*3000*/  @P1 FMUL R10, R10, 0.25 ;  /* 0x3e8000000a0a1820 */ /* 0x000fe20000400000 */
[----:B------:R-:W-:Y:S01]  /*3010*/  FSEL R20, R20, R29, P2 ;  /* 0x0000001d14147208 */ /* 0x000fe20001000000 */
[----:B------:R-:W3:Y:S01]  /*3020*/  MUFU.RCP R23, R23 ;  /* 0x0000001700177308 */ /* 0x000ee20000001000 */
[----:B------:R-:W-:Y:S01]  /*3030*/  FFMA R21, R28, R22, R21 ;  /* 0x000000161c157223 */ /* 0x000fe20000000015 */
[----:B0-----:R-:W-:Y:S01]  /*3040*/  FADD R22, R18, R29 ;  /* 0x0000001d12167221 */ /* 0x001fe20000000000 */
[----:B------:R-:W-:Y:S01]  /*3050*/  @!P4 FMUL R10, R10, 16777216 ;  /* 0x4b8000000a0ac820 */ /* 0x000fe20000400000 */
[----:B------:R-:W-:Y:S01]  /*3060*/  @!P0 FMUL R20, R20, 16777216 ;  /* 0x4b80000014148820 */ /* 0x000fe20000400000 */
[----:B------:R-:W-:Y:S01]  /*3070*/  FADD R21, R21, R12 ;  /* 0x0000000c15157221 */ /* 0x000fe20000000000 */
[----:B--2---:R-:W-:Y:S01]  /*3080*/  FMUL R26, R26, R17 ;  /* 0x000000111a1a7220 */ /* 0x004fe20000400000 */
[----:B------:R-:W-:Y:S01]  /*3090*/  FMUL R17, R4, R4 ;  /* 0x0000000404117220 */ /* 0x000fe20000400000 */
[----:B------:R-:W-:Y:S01]  /*30a0*/  FSETP.GEU.AND P1, PT, |R22|, 1.175494350822287508e-38, PT ;  /* 0x008000001600780b */ /* 0x000fe20003f2e200 */
[----:B------:R-:W-:Y:S01]  /*30b0*/  @P2 FMUL R11, R11, 0.25 ;  /* 0x3e8000000b0b2820 */ /* 0x000fe20000400000 */
[----:B------:R-:W0:Y:S01]  /*30c0*/  MUFU.RCP R20, R20 ;  /* 0x0000001400147308 */ /* 0x000e220000001000 */
[----:B------:R-:W-:Y:S01]  /*30d0*/  FSEL R26, R26, RZ, P3 ;  /* 0x000000ff1a1a7208 */ /* 0x000fe20001800000 */
[----:B------:R-:W-:Y:S01]  /*30e0*/  FMUL R17, R32, R17 ;  /* 0x0000001120117220 */ /* 0x000fe20000400000 */
[----:B------:R-:W-:Y:S01]  /*30f0*/  FSETP.NEU.AND P3, PT, R30, RZ, PT ;  /* 0x000000ff1e00720b */ /* 0x000fe20003f6d000 */
[----:B------:R-:W-:Y:S01]  /*3100*/  @!P0 FMUL R11, R11, 16777216 ;  /* 0x4b8000000b0b8820 */ /* 0x000fe20000400000 */
[----:B------:R-:W-:Y:S01]  /*3110*/  FSETP.GT.AND P2, PT, |R22|, 8.50705917302346158658e+37, PT ;  /* 0x7e8000001600780b */ /* 0x000fe20003f44200 */
[----:B---3--:R-:W-:Y:S01]  /*3120*/  FMUL R23, R23, R10 ;  /* 0x0000000a17177220 */ /* 0x008fe20000400000 */
[----:B------:R-:W-:Y:S01]  /*3130*/  FFMA R12, R4, R26, R19 ;  /* 0x0000001a040c7223 */ /* 0x000fe20000000013 */
[----:B------:R-:W-:Y:S01]  /*3140*/  FFMA R26, R26, R17, R21 ;  /* 0x000000111a1a7223 */ /* 0x000fe20000000015 */
[----:B------:R-:W-:Y:S01]  /*3150*/  FMUL R17, R22, 0.25 ;  /* 0x3e80000016117820 */ /* 0x000fe20000400000 */
[----:B-1----:R-:W-:Y:S01]  /*3160*/  FADD R4, R9, R22 ;  /* 0x0000001609047221 */ /* 0x002fe20000000000 */
[----:B------:R-:W-:Y:S01]  /*3170*/  FSEL R23, R23, RZ, P3 ;  /* 0x000000ff17177208 */ /* 0x000fe20001800000 */
[----:B------:R-:W-:Y:S01]  /*3180*/  FADD R5, -R12, R5 ;  /* 0x000000050c057221 */ /* 0x000fe20000000100 */
[----:B------:R-:W-:Y:S01]  /*3190*/  FADD R26, R26, R13 ;  /* 0x0000000d1a1a7221 */ /* 0x000fe20000000000 */
[----:B------:R-:W-:Y:S01]  /*31a0*/  FSEL R17, R17, R22, P2 ;  /* 0x0000001611117208 */ /* 0x000fe20001000000 */
[----:B------:R-:W1:Y:S01]  /*31b0*/  SHFL.BFLY PT, R13, R4, 0x10, 0x1f ;  /* 0x0e001f00040d7f89 */ /* 0x000e6200000e0000 */
[----:B------:R-:W-:Y:S01]  /*31c0*/  FSETP.GEU.AND P4, PT, |R4|, 1.175494350822287508e-38, PT ;  /* 0x008000000400780b */ /* 0x000fe20003f8e200 */
[----:B0-----:R-:W-:Y:S01]  /*31d0*/  FMUL R20, R20, R11 ;  /* 0x0000000b14147220 */ /* 0x001fe20000400000 */
[C---:B------:R-:W-:Y:S01]  /*31e0*/  FFMA R11, R5.reuse, R23, R12 ;  /* 0x00000017050b7223 */ /* 0x040fe2000000000c */
[----:B------:R-:W-:Y:S01]  /*31f0*/  FMUL R10, R5, R5 ;  /* 0x00000005050a7220 */ /* 0x000fe20000400000 */
[C---:B------:R-:W-:Y:S01]  /*3200*/  FMUL R5, R4.reuse, 0.25 ;  /* 0x3e80000004057820 */ /* 0x040fe20000400000 */
[----:B------:R-:W-:Y:S01]  /*3210*/  FSETP.GT.AND P0, PT, |R4|, 8.50705917302346158658e+37, PT ;  /* 0x7e8000000400780b */ /* 0x000fe20003f04200 */
[----:B------:R-:W-:Y:S01]  /*3220*/  @!P1 FMUL R17, R17, 16777216 ;  /* 0x4b80000011119820 */ /* 0x000fe20000400000 */
[----:B------:R-:W-:Y:S01]  /*3230*/  FSETP.NEU.AND P3, PT, R29, RZ, PT ;  /* 0x000000ff1d00720b */ /* 0x000fe20003f6d000 */
[----:B------:R-:W-:Y:S01]  /*3240*/  @P2 FMUL R18, R18, 0.25 ;  /* 0x3e80000012122820 */ /* 0x000fe20000400000 */
[----:B------:R-:W-:Y:S01]  /*3250*/  FSEL R12, R5, R4, P0 ;  /* 0x00000004050c7208 */ /* 0x000fe20000000000 */
[----:B------:R-:W-:Y:S01]  /*3260*/  FADD R6, -R11, R6 ;  /* 0x000000060b067221 */ /* 0x000fe20000000100 */
[----:B------:R-:W-:Y:S01]  /*3270*/  FSEL R20, R20, RZ, P3 ;  /* 0x000000ff14147208 */ /* 0x000fe20001800000 */
[----:B------:R-:W0:Y:S01]  /*3280*/  MUFU.RCP R17, R17 ;  /* 0x0000001100117308 */ /* 0x000e220000001000 */
[----:B------:R-:W-:Y:S01]  /*3290*/  @!P1 FMUL R18, R18, 16777216 ;  /* 0x4b80000012129820 */ /* 0x000fe20000400000 */
[----:B------:R-:W-:Y:S01]  /*32a0*/  @!P4 FMUL R12, R12, 16777216 ;  /* 0x4b8000000c0cc820 */ /* 0x000fe20000400000 */
[C---:B------:R-:W-:Y:S01]  /*32b0*/  FMUL R5, R6.reuse, R6 ;  /* 0x0000000606057220 */ /* 0x040fe20000400000 */
[----:B------:R-:W-:Y:S01]  /*32c0*/  FMUL R10, R27, R10 ;  /* 0x0000000a1b0a7220 */ /* 0x000fe20000400000 */
[----:B------:R-:W-:Y:S01]  /*32d0*/  FFMA R6, R6, R20, R11 ;  /* 0x0000001406067223 */ /* 0x000fe2000000000b */
[----:B------:R-:W-:Y:S01]  /*32e0*/  @P0 FMUL R9, R9, 0.25 ;  /* 0x3e80000009090820 */ /* 0x000fe20000400000 */
[----:B------:R-:W-:Y:S01]  /*32f0*/  FSETP.NEU.AND P1, PT, R22, RZ, PT ;  /* 0x000000ff1600720b */ /* 0x000fe20003f2d000 */
[----:B------:R-:W2:Y:S01]  /*3300*/  MUFU.RCP R12, R12 ;  /* 0x0000000c000c7308 */ /* 0x000ea20000001000 */
[----:B------:R-:W-:Y:S01]  /*3310*/  FFMA R23, R23, R10, R26 ;  /* 0x0000000a17177223 */ /* 0x000fe2000000001a */
[----:B------:R-:W-:Y:S01]  /*3320*/  @!P4 FMUL R9, R9, 16777216 ;  /* 0x4b8000000909c820 */ /* 0x000fe20000400000 */
[----:B-1----:R-:W-:Y:S01]  /*3330*/  FADD R11, R4, R13 ;  /* 0x0000000d040b7221 */ /* 0x002fe20000000000 */
[----:B------:R-:W-:Y:S01]  /*3340*/  FADD R7, -R6, R7 ;  /* 0x0000000706077221 */ /* 0x000fe20000000100 */
[----:B------:R-:W-:Y:S01]  /*3350*/  FADD R23, R23, R14 ;  /* 0x0000000e17177221 */ /* 0x000fe20000000000 */
[----:B------:R-:W-:Y:S01]  /*3360*/  FMUL R5, R30, R5 ;  /* 0x000000051e057220 */ /* 0x000fe20000400000 */
[----:B0-----:R-:W-:Y:S01]  /*3370*/  FMUL R17, R17, R18 ;  /* 0x0000001211117220 */ /* 0x001fe20000400000 */
[----:B------:R-:W-:Y:S01]  /*3380*/  FSETP.GEU.AND P2, PT, |R11|, 1.175494350822287508e-38, PT ;  /* 0x008000000b00780b */ /* 0x000fe20003f4e200 */
[----:B------:R-:W-:Y:S01]  /*3390*/  FMUL R10, R7, R7 ;  /* 0x00000007070a7220 */ /* 0x000fe20000400000 */
[----:B------:R-:W0:Y:S01]  /*33a0*/  SHFL.BFLY PT, R14, R11, 0x8, 0x1f ;  /* 0x0d001f000b0e7f89 */ /* 0x000e2200000e0000 */
[----:B------:R-:W-:Y:S01]  /*33b0*/  FSETP.GT.AND P0, PT, |R11|, 8.50705917302346158658e+37, PT ;  /* 0x7e8000000b00780b */ /* 0x000fe20003f04200 */
[----:B------:R-:W-:Y:S01]  /*33c0*/  FFMA R20, R20, R5, R23 ;  /* 0x0000000514147223 */ /* 0x000fe20000000017 */
[----:B------:R-:W-:Y:S01]  /*33d0*/  FSEL R17, R17, RZ, P1 ;  /* 0x000000ff11117208 */ /* 0x000fe20000800000 */
[----:B------:R-:W-:Y:S01]  /*33e0*/  FMUL R10, R29, R10 ;  /* 0x0000000a1d0a7220 */ /* 0x000fe20000400000 */
[----:B--2---:R-:W-:Y:S01]  /*33f0*/  FMUL R12, R12, R9 ;  /* 0x000000090c0c7220 */ /* 0x004fe20000400000 */
[----:B------:R-:W-:Y:S01]  /*3400*/  FSETP.NEU.AND P1, PT, R4, RZ, PT ;  /* 0x000000ff0400720b */ /* 0x000fe20003f2d000 */
[----:B------:R-:W-:Y:S01]  /*3410*/  FADD R20, R20, R15 ;  /* 0x0000000f14147221 */ /* 0x000fe20000000000 */
[----:B------:R-:W-:Y:S01]  /*3420*/  FFMA R7, R7, R17, R6 ;  /* 0x0000001107077223 */ /* 0x000fe20000000006 */
[----:B------:R-:W-:Y:S01]  /*3430*/  FMUL R6, R11, 0.25 ;  /* 0x3e8000000b067820 */ /* 0x000fe20000400000 */
[----:B------:R-:W-:Y:S01]  /*3440*/  FSEL R12, R12, RZ, P1 ;  /* 0x000000ff0c0c7208 */ /* 0x000fe20000800000 */
[----:B------:R-:W-:Y:S01]  /*3450*/  FFMA R17, R17, R10, R20 ;  /* 0x0000000a11117223 */ /* 0x000fe20000000014 */
[----:B------:R-:W-:Y:S01]  /*3460*/  FADD R8, -R7, R8 ;  /* 0x0000000807087221 */ /* 0x000fe20000000100 */
[----:B------:R-:W-:Y:S01]  /*3470*/  FSETP.NEU.AND P1, PT, R11, RZ, PT ;  /* 0x000000ff0b00720b */ /* 0x000fe20003f2d000 */
[----:B------:R-:W-:Y:S01]  /*3480*/  @P0 FMUL R13, R13, 0.25 ;  /* 0x3e8000000d0d0820 */ /* 0x000fe20000400000 */
[----:B------:R-:W-:Y:S01]  /*3490*/  FSEL R9, R6, R11, P0 ;  /* 0x0000000b06097208 */ /* 0x000fe20000000000 */
[C---:B------:R-:W-:Y:S01]  /*34a0*/  FFMA R7, R8.reuse, R12, R7 ;  /* 0x0000000c08077223 */ /* 0x040fe20000000007 */
[----:B------:R-:W-:Y:S01]  /*34b0*/  FMUL R5, R8, R8 ;  /* 0x0000000808057220 */ /* 0x000fe20000400000 */
[----:B------:R-:W-:Y:S01]  /*34c0*/  FADD R17, R17, R16 ;  /* 0x0000001011117221 */ /* 0x000fe20000000000 */
[----:B------:R-:W-:Y:S01]  /*34d0*/  @!P2 FMUL R13, R13, 16777216 ;  /* 0x4b8000000d0da820 */ /* 0x000fe20000400000 */
[----:B------:R-:W-:Y:S01]  /*34e0*/  @!P2 FMUL R9, R9, 16777216 ;  /* 0x4b8000000909a820 */ /* 0x000fe20000400000 */
[----:B------:R-:W1:Y:S01]  /*34f0*/  SHFL.BFLY PT, R6, R7, 0x10, 0x1f ;  /* 0x0e001f0007067f89 */ /* 0x000e6200000e0000 */
[----:B------:R-:W-:-:S02]  /*3500*/  FMUL R5, R22, R5 ;  /* 0x0000000516057220 */ /* 0x000fc40000400000 */
[----:B------:R-:W2:Y:S02]  /*3510*/  MUFU.RCP R10, R9 ;  /* 0x00000009000a7308 */ /* 0x000ea40000001000 */
[----:B------:R-:W-:Y:S01]  /*3520*/  FFMA R5, R12, R5, R17 ;  /* 0x000000050c057223 */ /* 0x000fe20000000011 */
[----:B0-----:R-:W-:-:S04]  /*3530*/  FADD R12, R11, R14 ;  /* 0x0000000e0b0c7221 */ /* 0x001fc80000000000 */
[----:B------:R-:W0:Y:S01]  /*3540*/  SHFL.BFLY PT, R8, R5, 0x10, 0x1f ;  /* 0x0e001f0005087f89 */ /* 0x000e2200000e0000 */
[C---:B------:R-:W-:Y:S02]  /*3550*/  FSETP.GEU.AND P2, PT, |R12|.reuse, 1.175494350822287508e-38, PT ;  /* 0x008000000c00780b */ /* 0x040fe40003f4e200 */
[----:B------:R-:W-:Y:S01]  /*3560*/  FSETP.GT.AND P0, PT, |R12|, 8.50705917302346158658e+37, PT ;  /* 0x7e8000000c00780b */ /* 0x000fe20003f04200 */
[----:B------:R-:W3:Y:S01]  /*3570*/  SHFL.BFLY PT, R15, R12, 0x4, 0x1f ;  /* 0x0c801f000c0f7f89 */ /* 0x000ee200000e0000 */
[----:B--2---:R-:W-:Y:S01]  /*3580*/  FMUL R10, R10, R13 ;  /* 0x0000000d0a0a7220 */ /* 0x004fe20000400000 */
[----:B------:R-:W-:-:S04]  /*3590*/  FMUL R13, R12, 0.25 ;  /* 0x3e8000000c0d7820 */ /* 0x000fc80000400000 */
[----:B------:R-:W-:Y:S01]  /*35a0*/  FSEL R10, R10, RZ, P1 ;  /* 0x000000ff0a0a7208 */ /* 0x000fe20000800000 */
[----:B-1----:R-:W-:Y:S01]  /*35b0*/  FADD R6, -R7, R6 ;  /* 0x0000000607067221 */ /* 0x002fe20000000100 */
[----:B------:R-:W-:-:S04]  /*35c0*/  FSEL R13, R13, R12, P0 ;  /* 0x0000000c0d0d7208 */ /* 0x000fc80000000000 */
[----:B------:R-:W-:Y:S01]  /*35d0*/  @P0 FMUL R14, R14, 0.25 ;  /* 0x3e8000000e0e0820 */ /* 0x000fe20000400000 */
[----:B------:R-:W-:Y:S01]  /*35e0*/  FSETP.NEU.AND P1, PT, R12, RZ, PT ;  /* 0x000000ff0c00720b */ /* 0x000fe20003f2d000 */
[C---:B------:R-:W-:Y:S01]  /*35f0*/  FFMA R7, R6.reuse, R10, R7 ;  /* 0x0000000a06077223 */ /* 0x040fe20000000007 */
[----:B------:R-:W-:Y:S01]  /*3600*/  FMUL R9, R6, R6 ;  /* 0x0000000606097220 */ /* 0x000fe20000400000 */
[----:B------:R-:W-:Y:S01]  /*3610*/  @!P2 FMUL R13, R13, 16777216 ;  /* 0x4b8000000d0da820 */ /* 0x000fe20000400000 */
[----:B------:R-:W-:Y:S02]  /*3620*/  @!P2 FMUL R14, R14, 16777216 ;  /* 0x4b8000000e0ea820 */ /* 0x000fe40000400000 */
[----:B------:R-:W1:Y:S01]  /*3630*/  SHFL.BFLY PT, R6, R7, 0x8, 0x1f ;  /* 0x0d001f0007067f89 */ /* 0x000e6200000e0000 */
[----:B0-----:R-:W-:Y:S01]  /*3640*/  FADD R5, R5, R8 ;  /* 0x0000000805057221 */ /* 0x001fe20000000000 */
[----:B------:R-:W-:Y:S01]  /*3650*/  FMUL R9, R4, R9 ;  /* 0x0000000904097220 */ /* 0x000fe20000400000 */
[----:B------:R-:W0:Y:S03]  /*3660*/  MUFU.RCP R13, R13 ;  /* 0x0000000d000d7308 */ /* 0x000e260000001000 */
[----:B------:R-:W-:Y:S01]  /*3670*/  FFMA R5, R10, R9, R5 ;  /* 0x000000090a057223 */ /* 0x000fe20000000005 */
[----:B---3--:R-:W-:-:S04]  /*3680*/  FADD R9, R12, R15 ;  /* 0x0000000f0c097221 */ /* 0x008fc80000000000 */
[----:B------:R-:W2:Y:S01]  /*3690*/  SHFL.BFLY PT, R4, R5, 0x8, 0x1f ;  /* 0x0d001f0005047f89 */ /* 0x000ea200000e0000 */
[C---:B------:R-:W-:Y:S01]  /*36a0*/  FSETP.GEU.AND P2, PT, |R9|.reuse, 1.175494350822287508e-38, PT ;  /* 0x008000000900780b */ /* 0x040fe20003f4e200 */
[C---:B------:R-:W-:Y:S01]  /*36b0*/  FMUL R8, R9.reuse, 0.25 ;  /* 0x3e80000009087820 */ /* 0x040fe20000400000 */
[----:B------:R-:W-:Y:S01]  /*36c0*/  FSETP.GT.AND P0, PT, |R9|, 8.50705917302346158658e+37, PT ;  /* 0x7e8000000900780b */ /* 0x000fe20003f04200 */
[----:B------:R-:W3:Y:S03]  /*36d0*/  SHFL.BFLY PT, R16, R9, 0x2, 0x1f ;  /* 0x0c401f0009107f89 */ /* 0x000ee600000e0000 */
[----:B------:R-:W-:Y:S01]  /*36e0*/  FSEL R10, R8, R9, P0 ;  /* 0x00000009080a7208 */ /* 0x000fe20000000000 */
[----:B0-----:R-:W-:-:S05]  /*36f0*/  FMUL R14, R13, R14 ;  /* 0x0000000e0d0e7220 */ /* 0x001fca0000400000 */
[----:B------:R-:W-:Y:S01]  /*3700*/  FSEL R14, R14, RZ, P1 ;  /* 0x000000ff0e0e7208 */ /* 0x000fe20000800000 */
[----:B-1----:R-:W-:Y:S01]  /*3710*/  FADD R6, -R7, R6 ;  /* 0x0000000607067221 */ /* 0x002fe20000000100 */
[----:B------:R-:W-:Y:S01]  /*3720*/  @!P2 FMUL R10, R10, 16777216 ;  /* 0x4b8000000a0aa820 */ /* 0x000fe20000400000 */
[----:B------:R-:W-:Y:S01]  /*3730*/  @P0 FMUL R15, R15, 0.25 ;  /* 0x3e8000000f0f0820 */ /* 0x000fe20000400000 */
[----:B------:R-:W-:Y:S01]  /*3740*/  FSETP.NEU.AND P1, PT, R9, RZ, PT ;  /* 0x000000ff0900720b */ /* 0x000fe20003f2d000 */
[C---:B------:R-:W-:Y:S01]  /*3750*/  FFMA R7, R6.reuse, R14, R7 ;  /* 0x0000000e06077223 */ /* 0x040fe20000000007 */
[----:B------:R-:W-:Y:S01]  /*3760*/  FMUL R6, R6, R6 ;  /* 0x0000000606067220 */ /* 0x000fe20000400000 */
[----:B------:R-:W-:Y:S01]  /*3770*/  @!P2 FMUL R15, R15, 16777216 ;  /* 0x4b8000000f0fa820 */ /* 0x000fe20000400000 */
[----:B------:R-:W0:Y:S02]  /*3780*/  MUFU.RCP R10, R10 ;  /* 0x0000000a000a7308 */ /* 0x000e240000001000 */
[----:B------:R-:W1:Y:S01]  /*3790*/  SHFL.BFLY PT, R8, R7, 0x4, 0x1f ;  /* 0x0c801f0007087f89 */ /* 0x000e6200000e0000 */
[----:B------:R-:W-:Y:S01]  /*37a0*/  FMUL R6, R11, R6 ;  /* 0x000000060b067220 */ /* 0x000fe20000400000 */
[----:B--2---:R-:W-:Y:S01]  /*37b0*/  FADD R5, R5, R4 ;  /* 0x0000000405057221 */ /* 0x004fe20000000000 */
[----:B---3--:R-:W-:-:S03]  /*37c0*/  FADD R13, R9, R16 ;  /* 0x00000010090d7221 */ /* 0x008fc60000000000 */
[----:B------:R-:W-:Y:S01]  /*37d0*/  FFMA R5, R14, R6, R5 ;  /* 0x000000060e057223 */ /* 0x000fe20000000005 */
[C---:B------:R-:W-:Y:S01]  /*37e0*/  FMUL R6, R13.reuse, 0.25 ;  /* 0x3e8000000d067820 */ /* 0x040fe20000400000 */
[----:B------:R-:W-:-:S03]  /*37f0*/  FSETP.GEU.AND P2, PT, |R13|, 1.175494350822287508e-38, PT ;  /* 0x008000000d00780b */ /* 0x000fc60003f4e200 */
[----:B------:R-:W2:Y:S01]  /*3800*/  SHFL.BFLY PT, R4, R5, 0x4, 0x1f ;  /* 0x0c801f0005047f89 */ /* 0x000ea200000e0000 */
[----:B------:R-:W-:Y:S01]  /*3810*/  FSETP.GT.AND P0, PT, |R13|, 8.50705917302346158658e+37, PT ;  /* 0x7e8000000d00780b */ /* 0x000fe20003f04200 */
[----:B0-----:R-:W-:-:S03]  /*3820*/  FMUL R15, R10, R15 ;  /* 0x0000000f0a0f7220 */ /* 0x001fc60000400000 */
[----:B------:R-:W-:Y:S02]  /*3830*/  FSEL R10, R6, R13, P0 ;  /* 0x0000000d060a7208 */ /* 0x000fe40000000000 */
[----:B------:R-:W-:-:S03]  /*3840*/  FSEL R15, R15, RZ, P1 ;  /* 0x000000ff0f0f7208 */ /* 0x000fc60000800000 */
[----:B------:R-:W-:Y:S01]  /*3850*/  @!P2 FMUL R10, R10, 16777216 ;  /* 0x4b8000000a0aa820 */ /* 0x000fe20000400000 */
[----:B-1----:R-:W-:-:S03]  /*3860*/  FADD R8, -R7, R8 ;  /* 0x0000000807087221 */ /* 0x002fc60000000100 */
[----:B------:R-:W-:Y:S01]  /*3870*/  @P0 FMUL R16, R16, 0.25 ;  /* 0x3e80000010100820 */ /* 0x000fe20000400000 */
[----:B------:R-:W-:Y:S01]  /*3880*/  FSETP.NEU.AND P0, PT, R13, RZ, PT ;  /* 0x000000ff0d00720b */ /* 0x000fe20003f0d000 */
[----:B------:R-:W0:Y:S01]  /*3890*/  MUFU.RCP R17, R10 ;  /* 0x0000000a00117308 */ /* 0x000e220000001000 */
[C---:B------:R-:W-:Y:S01]  /*38a0*/  FMUL R11, R8.reuse, R8 ;  /* 0x00000008080b7220 */ /* 0x040fe20000400000 */
[----:B------:R-:W-:Y:S01]  /*38b0*/  FFMA R7, R8, R15, R7 ;  /* 0x0000000f08077223 */ /* 0x000fe20000000007 */
[----:B------:R-:W-:Y:S02]  /*38c0*/  @!P2 FMUL R16, R16, 16777216 ;  /* 0x4b8000001010a820 */ /* 0x000fe40000400000 */
[----:B------:R-:W-:Y:S02]  /*38d0*/  FMUL R11, R12, R11 ;  /* 0x0000000b0c0b7220 */ /* 0x000fe40000400000 */
[----:B------:R-:W1:Y:S01]  /*38e0*/  SHFL.BFLY PT, R12, R13, 0x1, 0x1f ;  /* 0x0c201f000d0c7f89 */ /* 0x000e6200000e0000 */
[----:B--2---:R-:W-:-:S03]  /*38f0*/  FADD R4, R5, R4 ;  /* 0x0000000405047221 */ /* 0x004fc60000000000 */
[----:B------:R-:W2:Y:S01]  /*3900*/  SHFL.BFLY PT, R6, R7, 0x2, 0x1f ;  /* 0x0c401f0007067f89 */ /* 0x000ea200000e0000 */
[----:B------:R-:W-:Y:S01]  /*3910*/  FFMA R4, R15, R11, R4 ;  /* 0x0000000b0f047223 */ /* 0x000fe20000000004 */
[----:B0-----:R-:W-:-:S04]  /*3920*/  FMUL R17, R17, R16 ;  /* 0x0000001011117220 */ /* 0x001fc80000400000 */
[----:B------:R-:W0:Y:S01]  /*3930*/  SHFL.BFLY PT, R5, R4, 0x2, 0x1f ;  /* 0x0c401f0004057f89 */ /* 0x000e2200000e0000 */
[----:B------:R-:W-:Y:S01]  /*3940*/  FSEL R17, R17, RZ, P0 ;  /* 0x000000ff11117208 */ /* 0x000fe20000000000 */
[----:B-1----:R-:W-:Y:S01]  /*3950*/  FADD R11, R13, R12 ;  /* 0x0000000c0d0b7221 */ /* 0x002fe20000000000 */
[----:B--2---:R-:W-:-:S04]  /*3960*/  FADD R6, -R7, R6 ;  /* 0x0000000607067221 */ /* 0x004fc80000000100 */
[C---:B------:R-:W-:Y:S01]  /*3970*/  FSETP.GEU.AND P1, PT, |R11|.reuse, 1.175494350822287508e-38, PT ;  /* 0x008000000b00780b */ /* 0x040fe20003f2e200 */
[C---:B------:R-:W-:Y:S01]  /*3980*/  FMUL R10, R11.reuse, 0.25 ;  /* 0x3e8000000b0a7820 */ /* 0x040fe20000400000 */
[----:B------:R-:W-:Y:S01]  /*3990*/  FSETP.GT.AND P0, PT, |R11|, 8.50705917302346158658e+37, PT ;  /* 0x7e8000000b00780b */ /* 0x000fe20003f04200 */
[C---:B------:R-:W-:Y:S01]  /*39a0*/  FMUL R8, R6.reuse, R6 ;  /* 0x0000000606087220 */ /* 0x040fe20000400000 */
[----:B------:R-:W-:Y:S01]  /*39b0*/  FFMA R6, R6, R17, R7 ;  /* 0x0000001106067223 */ /* 0x000fe20000000007 */
[----:B0-----:R-:W-:Y:S01]  /*39c0*/  FADD R4, R4, R5 ;  /* 0x0000000504047221 */ /* 0x001fe20000000000 */
[----:B------:R-:W-:Y:S01]  /*39d0*/  FSEL R10, R10, R11, P0 ;  /* 0x0000000b0a0a7208 */ /* 0x000fe20000000000 */
[----:B------:R-:W-:Y:S02]  /*39e0*/  FMUL R8, R9, R8 ;  /* 0x0000000809087220 */ /* 0x000fe40000400000 */
[----:B------:R-:W0:Y:S02]  /*39f0*/  SHFL.BFLY PT, R5, R6, 0x1, 0x1f ;  /* 0x0c201f0006057f89 */ /* 0x000e2400000e0000 */
[----:B------:R-:W-:-:S02]  /*3a00*/  FFMA R4, R17, R8, R4 ;  /* 0x0000000811047223 */ /* 0x000fc40000000004 */
[----:B------:R-:W-:Y:S01]  /*3a10*/  @!P1 FMUL R10, R10, 16777216 ;  /* 0x4b8000000a0a9820 */ /* 0x000fe20000400000 */
[----:B------:R-:W1:Y:S01]  /*3a20*/  S2R R17, SR_TID.X ;  /* 0x0000000000117919 */ /* 0x000e620000002100 */
[----:B------:R-:W-:Y:S01]  /*3a30*/  @P0 FMUL R12, R12, 0.25 ;  /* 0x3e8000000c0c0820 */ /* 0x000fe20000400000 */
[----:B------:R-:W-:Y:S01]  /*3a40*/  FSETP.NEU.AND P0, PT, R11, RZ, PT ;  /* 0x000000ff0b00720b */ /* 0x000fe20003f0d000 */
[----:B------:R-:W2:Y:S01]  /*3a50*/  MUFU.RCP R9, R10 ;  /* 0x0000000a00097308 */ /* 0x000ea20000001000 */
[----:B------:R-:W3:Y:S01]  /*3a60*/  SHFL.BFLY PT, R7, R4, 0x1, 0x1f ;  /* 0x0c201f0004077f89 */ /* 0x000ee200000e0000 */
[----:B------:R-:W-:-:S04]  /*3a70*/  @!P1 FMUL R12, R12, 16777216 ;  /* 0x4b8000000c0c9820 */ /* 0x000fc80000400000 */
[----:B--2---:R-:W-:Y:S01]  /*3a80*/  FMUL R9, R9, R12 ;  /* 0x0000000c09097220 */ /* 0x004fe20000400000 */
[----:B0-----:R-:W-:-:S04]  /*3a90*/  FADD R5, -R6, R5 ;  /* 0x0000000506057221 */ /* 0x001fc80000000100 */
[----:B------:R-:W-:Y:S01]  /*3aa0*/  FSEL R9, R9, RZ, P0 ;  /* 0x000000ff09097208 */ /* 0x000fe20000000000 */
[----:B------:R-:W-:Y:S01]  /*3ab0*/  FMUL R12, R5, R5 ;  /* 0x00000005050c7220 */ /* 0x000fe20000400000 */
[C---:B-1----:R-:W-:Y:S02]  /*3ac0*/  LOP3.LUT P0, RZ, R17.reuse, 0x1f, RZ, 0xc0, !PT ;  /* 0x0000001f11ff7812 */ /* 0x042fe4000780c0ff */
[----:B------:R-:W-:Y:S01]  /*3ad0*/  ISETP.GE.AND P1, PT, R17, 0x8, PT ;  /* 0x000000081100780c */ /* 0x000fe20003f26270 */
[----:B---3--:R-:W-:Y:S01]  /*3ae0*/  FADD R8, R4, R7 ;  /* 0x0000000704087221 */ /* 0x008fe20000000000 */
[----:B------:R-:W-:Y:S01]  /*3af0*/  FMUL R12, R13, R12 ;  /* 0x0000000c0d0c7220 */ /* 0x000fe20000400000 */
[----:B------:R-:W-:Y:S01]  /*3b00*/  SHF.R.U32.HI R4, RZ, 0x3, R17 ;  /* 0x00000003ff047819 */ /* 0x000fe20000011611 */
[----:B------:R-:W-:Y:S02]  /*3b10*/  FFMA R7, R5, R9, R6 ;  /* 0x0000000905077223 */ /* 0x000fe40000000006 */
[----:B------:R-:W-:Y:S01]  /*3b20*/  FFMA R9, R9, R12, R8 ;  /* 0x0000000c09097223 */ /* 0x000fe20000000008 */
[----:B------:R-:W-:-:S05]  /*3b30*/  LOP3.LUT R4, R4, 0x1c, RZ, 0xc0, !PT ;  /* 0x0000001c04047812 */ /* 0x000fca00078ec0ff */
[----:B------:R-:W-:Y:S04]  /*3b40*/  @!P0 STS [R4+0x40], R11 ;  /* 0x0000400b04008388 */ /* 0x000fe80000000800 */
[----:B------:R-:W-:Y:S04]  /*3b50*/  @!P0 STS [R4], R7 ;  /* 0x0000000704008388 */ /* 0x000fe80000000800 */
[----:B------:R-:W-:Y:S04]  /*3b60*/  @!P0 STS [R4+0x20], R9 ;  /* 0x0000200904008388 */ /* 0x000fe80000000800 */
[----:B------:R-:W-:Y:S06]  /*3b70*/  BAR.SYNC 0x0 ;  /* 0x0000000000007b1d */ /* 0x000fec0000000000 */
[----:B------:R-:W0:Y:S04]  /*3b80*/  @!P1 LDS R3, [R17.X4+0x40] ;  /* 0x0000400011039984 */ /* 0x000e280000004800 */
[----:B------:R-:W-:Y:S04]  /*3b90*/  @!P1 LDS R0, [R17.X4] ;  /* 0x0000000011009984 */ /* 0x000fe80000004800 */
[----:B------:R-:W1:Y:S04]  /*3ba0*/  @!P1 LDS R2, [R17.X4+0x20] ;  /* 0x0000200011029984 */ /* 0x000e680000004800 */
[----:B0-----:R-:W0:Y:S04]  /*3bb0*/  SHFL.BFLY PT, R6, R3, 0x4, 0x1f ;  /* 0x0c801f0003067f89 */ /* 0x001e2800000e0000 */
[----:B-1----:R-:W1:Y:S01]  /*3bc0*/  SHFL.BFLY PT, R7, R2, 0x4, 0x1f ;  /* 0x0c801f0002077f89 */ /* 0x002e6200000e0000 */
[----:B0-----:R-:W-:-:S04]  /*3bd0*/  FADD R8, R3, R6 ;  /* 0x0000000603087221 */ /* 0x001fc80000000000 */
[C---:B------:R-:W-:Y:S01]  /*3be0*/  FMUL R5, R8.reuse, 0.25 ;  /* 0x3e80000008057820 */ /* 0x040fe20000400000 */
[C---:B------:R-:W-:Y:S01]  /*3bf0*/  FSETP.GEU.AND P1, PT, |R8|.reuse, 1.175494350822287508e-38, PT ;  /* 0x008000000800780b */ /* 0x040fe20003f2e200 */
[----:B------:R-:W0:Y:S01]  /*3c00*/  SHFL.BFLY PT, R11, R8, 0x2, 0x1f ;  /* 0x0c401f00080b7f89 */ /* 0x000e2200000e0000 */
[----:B------:R-:W-:Y:S01]  /*3c10*/  FSETP.GT.AND P0, PT, |R8|, 8.50705917302346158658e+37, PT ;  /* 0x7e8000000800780b */ /* 0x000fe20003f04200 */
[----:B-1----:R-:W-:-:S03]  /*3c20*/  FADD R2, R2, R7 ;  /* 0x0000000702027221 */ /* 0x002fc60000000000 */
[----:B------:R-:W-:Y:S02]  /*3c30*/  FSEL R4, R5, R8, P0 ;  /* 0x0000000805047208 */ /* 0x000fe40000000000 */
[----:B------:R-:W1:Y:S05]  /*3c40*/  SHFL.BFLY PT, R5, R0, 0x4, 0x1f ;  /* 0x0c801f0000057f89 */ /* 0x000e6a00000e0000 */
[----:B------:R-:W-:Y:S02]  /*3c50*/  @!P1 FMUL R4, R4, 16777216 ;  /* 0x4b80000004049820 */ /* 0x000fe40000400000 */
[----:B------:R-:W-:Y:S02]  /*3c60*/  @P0 FMUL R6, R6, 0.25 ;  /* 0x3e80000006060820 */ /* 0x000fe40000400000 */
[----:B------:R-:W2:Y:S02]  /*3c70*/  MUFU.RCP R9, R4 ;  /* 0x0000000400097308 */ /* 0x000ea40000001000 */
[----:B------:R-:W-:Y:S01]  /*3c80*/  @!P1 FMUL R6, R6, 16777216 ;  /* 0x4b80000006069820 */ /* 0x000fe20000400000 */
[C---:B------:R-:W-:Y:S01]  /*3c90*/  FSETP.NEU.AND P1, PT, R8.reuse, RZ, PT ;  /* 0x000000ff0800720b */ /* 0x040fe20003f2d000 */
[----:B0-----:R-:W-:-:S04]  /*3ca0*/  FADD R10, R8, R11 ;  /* 0x0000000b080a7221 */ /* 0x001fc80000000000 */
[C---:B------:R-:W-:Y:S01]  /*3cb0*/  FMUL R13, R10.reuse, 0.25 ;  /* 0x3e8000000a0d7820 */ /* 0x040fe20000400000 */
[----:B------:R-:W-:Y:S01]  /*3cc0*/  FSETP.GEU.AND P2, PT, |R10|, 1.175494350822287508e-38, PT ;  /* 0x008000000a00780b */ /* 0x000fe20003f4e200 */
[----:B------:R-:W0:Y:S01]  /*3cd0*/  SHFL.BFLY PT, R15, R10, 0x1, 0x1f ;  /* 0x0c201f000a0f7f89 */ /* 0x000e2200000e0000 */
[----:B-1----:R-:W-:Y:S01]  /*3ce0*/  FADD R5, -R0, R5 ;  /* 0x0000000500057221 */ /* 0x002fe20000000100 */
[----:B--2---:R-:W-:Y:S01]  /*3cf0*/  FMUL R9, R9, R6 ;  /* 0x0000000609097220 */ /* 0x004fe20000400000 */
[----:B------:R-:W-:Y:S02]  /*3d00*/  FSETP.GT.AND P0, PT, |R10|, 8.50705917302346158658e+37, PT ;  /* 0x7e8000000a00780b */ /* 0x000fe40003f04200 */
[----:B------:R-:W-:Y:S02]  /*3d10*/  FMUL R4, R5, R5 ;  /* 0x0000000505047220 */ /* 0x000fe40000400000 */
[----:B------:R-:W-:Y:S02]  /*3d20*/  FSEL R9, R9, RZ, P1 ;  /* 0x000000ff09097208 */ /* 0x000fe40000800000 */
[----:B------:R-:W-:Y:S01]  /*3d30*/  FSEL R13, R13, R10, P0 ;  /* 0x0000000a0d0d7208 */ /* 0x000fe20000000000 */
[----:B------:R-:W-:-:S02]  /*3d40*/  FMUL R4, R3, R4 ;  /* 0x0000000403047220 */ /* 0x000fc40000400000 */
[----:B------:R-:W-:Y:S02]  /*3d50*/  FFMA R0, R5, R9, R0 ;  /* 0x0000000905007223 */ /* 0x000fe40000000000 */
[----:B------:R-:W-:Y:S01]  /*3d60*/  @!P2 FMUL R13, R13, 16777216 ;  /* 0x4b8000000d0da820 */ /* 0x000fe20000400000 */
[----:B------:R-:W-:Y:S01]  /*3d70*/  FFMA R2, R9, R4, R2 ;  /* 0x0000000409027223 */ /* 0x000fe20000000002 */
[----:B------:R-:W-:Y:S01]  /*3d80*/  @P0 FMUL R11, R11, 0.25 ;  /* 0x3e8000000b0b0820 */ /* 0x000fe20000400000 */
[----:B------:R-:W1:Y:S01]  /*3d90*/  SHFL.BFLY PT, R3, R0, 0x2, 0x1f ;  /* 0x0c401f0000037f89 */ /* 0x000e6200000e0000 */
[----:B------:R-:W2:Y:S01]  /*3da0*/  MUFU.RCP R4, R13 ;  /* 0x0000000d00047308 */ /* 0x000ea20000001000 */
[C---:B------:R-:W-:Y:S01]  /*3db0*/  FSETP.NEU.AND P0, PT, R10.reuse, RZ, PT ;  /* 0x000000ff0a00720b */ /* 0x040fe20003f0d000 */
[----:B------:R-:W-:Y:S01]  /*3dc0*/  @!P2 FMUL R11, R11, 16777216 ;  /* 0x4b8000000b0ba820 */ /* 0x000fe20000400000 */
[----:B------:R-:W3:Y:S01]  /*3dd0*/  SHFL.BFLY PT, R5, R2, 0x2, 0x1f ;  /* 0x0c401f0002057f89 */ /* 0x000ee200000e0000 */
[----:B0-----:R-:W-:-:S04]  /*3de0*/  FADD R6, R10, R15 ;  /* 0x0000000f0a067221 */ /* 0x001fc80000000000 */
[C---:B------:R-:W-:Y:S01]  /*3df0*/  FMUL R9, R6.reuse, 0.25 ;  /* 0x3e80000006097820 */ /* 0x040fe20000400000 */
[----:B------:R-:W-:Y:S01]  /*3e00*/  FSETP.GEU.AND P1, PT, |R6|, 1.175494350822287508e-38, PT ;  /* 0x008000000600780b */ /* 0x000fe20003f2e200 */
[----:B--2---:R-:W-:-:S05]  /*3e10*/  FMUL R4, R4, R11 ;  /* 0x0000000b04047220 */ /* 0x004fca0000400000 */
[----:B------:R-:W-:Y:S01]  /*3e20*/  FSEL R4, R4, RZ, P0 ;  /* 0x000000ff04047208 */ /* 0x000fe20000000000 */
[----:B-1----:R-:W-:Y:S01]  /*3e30*/  FADD R3, -R0, R3 ;  /* 0x0000000300037221 */ /* 0x002fe20000000100 */
[----:B------:R-:W-:-:S03]  /*3e40*/  FSETP.GT.AND P0, PT, |R6|, 8.50705917302346158658e+37, PT ;  /* 0x7e8000000600780b */ /* 0x000fc60003f04200 */
[C---:B------:R-:W-:Y:S01]  /*3e50*/  FMUL R7, R3.reuse, R3 ;  /* 0x0000000303077220 */ /* 0x040fe20000400000 */
[----:B------:R-:W-:Y:S01]  /*3e60*/  FFMA R0, R3, R4, R0 ;  /* 0x0000000403007223 */ /* 0x000fe20000000000 */
[----:B---3--:R-:W-:Y:S01]  /*3e70*/  FADD R5, R2, R5 ;  /* 0x0000000502057221 */ /* 0x008fe20000000000 */
[----:B------:R-:W-:Y:S01]  /*3e80*/  FSEL R9, R9, R6, P0 ;  /* 0x0000000609097208 */ /* 0x000fe20000000000 */
[----:B------:R-:W-:Y:S02]  /*3e90*/  FMUL R7, R8, R7 ;  /* 0x0000000708077220 */ /* 0x000fe40000400000 */
[----:B------:R-:W0:Y:S02]  /*3ea0*/  SHFL.BFLY PT, R3, R0, 0x1, 0x1f ;  /* 0x0c201f0000037f89 */ /* 0x000e2400000e0000 */
[----:B------:R-:W-:Y:S01]  /*3eb0*/  FFMA R5, R4, R7, R5 ;  /* 0x0000000704057223 */ /* 0x000fe20000000005 */
[----:B------:R-:W-:Y:S01]  /*3ec0*/  @!P1 FMUL R9, R9, 16777216 ;  /* 0x4b80000009099820 */ /* 0x000fe20000400000 */
[----:B------:R-:W-:Y:S01]  /*3ed0*/  @P0 FMUL R15, R15, 0.25 ;  /* 0x3e8000000f0f0820 */ /* 0x000fe20000400000 */
[----:B------:R-:W-:-:S02]  /*3ee0*/  LOP3.LUT P0, RZ, R17, 0x7, RZ, 0xc0, !PT ;  /* 0x0000000711ff7812 */ /* 0x000fc4000780c0ff */
[----:B------:R-:W1:Y:S01]  /*3ef0*/  SHFL.BFLY PT, R2, R5, 0x1, 0x1f ;  /* 0x0c201f0005027f89 */ /* 0x000e6200000e0000 */
[----:B------:R-:W2:Y:S01]  /*3f00*/  MUFU.RCP R4, R9 ;  /* 0x0000000900047308 */ /* 0x000ea20000001000 */
[----:B------:R-:W-:Y:S01]  /*3f10*/  @!P1 FMUL R15, R15, 16777216 ;  /* 0x4b8000000f0f9820 */ /* 0x000fe20000400000 */
[----:B------:R-:W-:Y:S02]  /*3f20*/  FSETP.NEU.AND P1, PT, R6, RZ, PT ;  /* 0x000000ff0600720b */ /* 0x000fe40003f2d000 */
[----:B------:R-:W-:Y:S01]  /*3f30*/  ISETP.LT.AND P0, PT, R17, 0x8, !P0 ;  /* 0x000000081100780c */ /* 0x000fe20004701270 */
[----:B0-----:R-:W-:Y:S01]  /*3f40*/  FADD R3, -R0, R3 ;  /* 0x0000000300037221 */ /* 0x001fe20000000100 */
[----:B--2---:R-:W-:-:S11]  /*3f50*/  FMUL R4, R4, R15 ;  /* 0x0000000f04047220 */ /* 0x004fd60000400000 */
[----:B------:R-:W-:Y:S01]  /*3f60*/  @P0 STS [R17.X4+0x40], R6 ;  /* 0x0000400611000388 */ /* 0x000fe20000004800 */
[----:B------:R-:W-:Y:S01]  /*3f70*/  FMUL R11, R3, R3 ;  /* 0x00000003030b7220 */ /* 0x000fe20000400000 */
[----:B------:R-:W-:Y:S01]  /*3f80*/  FSEL R4, R4, RZ, P1 ;  /* 0x000000ff04047208 */ /* 0x000fe20000800000 */
[----:B-1----:R-:W-:Y:S02]  /*3f90*/  FADD R7, R5, R2 ;  /* 0x0000000205077221 */ /* 0x002fe40000000000 */
[----:B------:R-:W-:Y:S01]  /*3fa0*/  FMUL R11, R10, R11 ;  /* 0x0000000b0a0b7220 */ /* 0x000fe20000400000 */
[----:B------:R-:W-:Y:S01]  /*3fb0*/  IMAD.U32 R2, RZ, RZ, UR4 ;  /* 0x00000004ff027e24 */ /* 0x000fe2000f8e00ff */
[----:B------:R-:W-:Y:S02]  /*3fc0*/  FFMA R0, R3, R4, R0 ;  /* 0x0000000403007223 */ /* 0x000fe40000000000 */
[----:B------:R-:W-:Y:S01]  /*3fd0*/  FFMA R7, R4, R11, R7 ;  /* 0x0000000b04077223 */ /* 0x000fe20000000007 */
[----:B------:R-:W-:Y:S01]  /*3fe0*/  IMAD.U32 R3, RZ, RZ, UR5 ;  /* 0x00000005ff037e24 */ /* 0x000fe2000f8e00ff */
[----:B------:R-:W-:Y:S01]  /*3ff0*/  ULDC.64 UR4, c[0x0][0x178] ;  /* 0x00005e0000047ab9 */ /* 0x000fe20000000a00 */
[----:B------:R-:W-:Y:S01]  /*4000*/  IMAD.U32 R4, RZ, RZ, UR6 ;  /* 0x00000006ff047e24 */ /* 0x000fe2000f8e00ff */
[----:B------:R-:W-:Y:S01]  /*4010*/  @P0 STS [R17.X4], R0 ;  /* 0x0000000011000388 */ /* 0x000fe20000004800 */
[----:B------:R-:W-:Y:S01]  /*4020*/  IMAD.U32 R5, RZ, RZ, UR7 ;  /* 0x00000007ff057e24 */ /* 0x000fe2000f8e00ff */
[----:B------:R-:W-:-:S02]  /*4030*/  UIMAD.WIDE UR4, UR9, UR8, UR4 ;  /* 0x00000008090472a5 */ /* 0x000fc4000f8e0204 */
[----:B------:R-:W-:Y:S04]  /*4040*/  @P0 STS [R17.X4+0x20], R7 ;  /* 0x0000200711000388 */ /* 0x000fe80000004800 */
[----:B------:R-:W-:Y:S06]  /*4050*/  BAR.SYNC 0x0 ;  /* 0x0000000000007b1d */ /* 0x000fec0000000000 */
[----:B------:R-:W0:Y:S01]  /*4060*/  LDS R9, [RZ] ;  /* 0x00000000ff097984 */ /* 0x000e220000000800 */
[----:B------:R-:W-:-:S03]  /*4070*/  PLOP3.LUT P0, PT, PT, PT, UP0, 0x40, 0x0 ;  /* 0x000000000000781c */ /* 0x000fc60003f0e808 */
[----:B------:R-:W1:Y:S01]  /*4080*/  LDS R11, [0x20] ;  /* 0x00002000ff0b7984 */ /* 0x000e620000000800 */
[----:B------:R-:W-:-:S13]  /*4090*/  ISETP.EQ.AND P0, PT, R25, RZ, P0 ;  /* 0x000000ff1900720c */ /* 0x000fda0000702270 */
[----:B0-----:R0:W-:Y:S04]  /*40a0*/  @P0 STG.E [R2.64], R9 ;  /* 0x0000000902000986 */ /* 0x0011e8000c10190c */
[----:B-1----:R0:W-:Y:S01]  /*40b0*/  @P0 STG.E [R4.64], R11 ;  /* 0x0000000b04000986 */ /* 0x0021e2000c10190c */
[----:B------:R-:W-:Y:S05]  /*40c0*/  @!P0 EXIT ;  /* 0x000000000000894d */ /* 0x000fea0003800000 */
[----:B0-----:R-:W0:Y:S01]  /*40d0*/  LDS R5, [0x40] ;  /* 0x00004000ff057984 */ /* 0x001e220000000800 */
[----:B------:R-:W-:Y:S02]  /*40e0*/  IMAD.U32 R2, RZ, RZ, UR4 ;  /* 0x00000004ff027e24 */ /* 0x000fe4000f8e00ff */
[----:B------:R-:W-:-:S05]  /*40f0*/  IMAD.U32 R3, RZ, RZ, UR5 ;  /* 0x00000005ff037e24 */ /* 0x000fca000f8e00ff */
[----:B0-----:R-:W-:Y:S01]  /*4100*/  STG.E [R2.64], R5 ;  /* 0x0000000502007986 */ /* 0x001fe2000c10190c */
[----:B------:R-:W-:Y:S05]  /*4110*/  EXIT ;  /* 0x000000000000794d */ /* 0x000fea0003800000 */
.L_x_3:
[----:B------:R-:W-:-:S00]  /*4120*/  BRA `(.L_x_3) ;  /* 0xfffffff000007947 */ /* 0x000fc0000383ffff */
[----:B------:R-:W-:-:S00]  /*4130*/  NOP ;  /* 0x0000000000007918 */ /* 0x000fc00000000000 */
        /* <DEDUP_REMOVED lines=12> */
.L_x_4:


//--------------------- .nv.shared.triton__0d1d2d3d456de7 --------------------------
	.section	.nv.shared.triton__0d1d2d3d456de7,"aw",@nobits
	.align	16
